	.target	sm_90a

	.elftype	@"ET_EXEC"


//--------------------- .note.nv.tkinfo           --------------------------
	.section	.note.nv.tkinfo,"",@"SHT_NOTE"
	.sectionflags	@"SHF_NOTE_NV_TKINFO"
	.tkinfo
        /*0018*/ 	.word	0x00000002
        /*0030*/ 	.string	""
        /*0030*/ 	.string	"ptxas"
        /*0030*/ 	.string	"Cuda compilation tools, release 13.0, V13.0.88"
        /*0030*/ 	.string	"Build cuda_13.0.r13.0/compiler.36424714_0"
        /*0030*/ 	.string	"-arch sm_90a -m 64 "



//--------------------- .note.nv.cuinfo           --------------------------
	.section	.note.nv.cuinfo,"",@"SHT_NOTE"
	.sectionflags	@"SHF_NOTE_NV_CUINFO"
        /*0018*/ 	.short	0x0002
        /*001a*/ 	.short	0x005a
        /*001c*/ 	.short	0x0082
	.zero		2


//--------------------- .nv.info                  --------------------------
	.section	.nv.info,"",@"SHT_CUDA_INFO"
	.align	4


	//----- nvinfo : EIATTR_REGCOUNT
	.align		4
        /*0000*/ 	.byte	0x04, 0x2f
        /*0002*/ 	.short	(.L_12 - .L_11)
	.align		4
.L_11:
        /*0004*/ 	.word	index@(_ZN7cutlass13device_kernelINS_4gemm6kernel13GemmUniversalIN4cute5tupleIJiiiiEEENS1_10collective13CollectiveMmaINS1_37MainloopSm90TmaGmmaWarpSpecializedFP8ILi3ENS5_IJNS4_1CILi2EEENSA_ILi1EEESC_EEENS1_35KernelTmaWarpSpecializedCooperativeEEENS5_IJNSA_ILi256EEENSA_ILi128EEESH_EEENS_12float_e5m2_tENS5_IJlSC_lEEESJ_SK_NS4_8TiledMMAINS4_8MMA_AtomIJNS4_4SM904GMMA31MMA_64x128x32_F32E5M2E5M2_SS_TNILNSO_7ScaleInE1ELSQ_1EEEEEENS4_6LayoutISD_NS5_IJSC_NSA_ILi0EEESU_EEEEENS5_IJNS4_10UnderscoreESX_SX_EEEEENS4_13SM90_TMA_LOADENS4_14ComposedLayoutINS4_7SwizzleILi3ELi4ELi3EEENS4_18smem_ptr_flag_bitsILi8EEENST_INS5_IJNSA_ILi8EEESH_EEENS5_IJSH_SC_EEEEEEEvNS4_8identityENS4_23SM90_TMA_LOAD_MULTICASTES1A_vS1B_EENS_8epilogue10collective6detail29Sm90TmaWarpSpecializedAdapterINS1F_15DefaultEpilogueISJ_SK_SK_NS1E_6thread17LinearCombinationISJ_Li1EffLNS1J_9ScaleType4KindE0ELNS_15FloatRoundStyleE2ESJ_EENS1_15EpilogueDefaultEEEEEvvEEEEvNT_6ParamsE)
        /*0008*/ 	.word	0x000000a8


	//----- nvinfo : EIATTR_FRAME_SIZE
	.align		4
.L_12:
        /*000c*/ 	.byte	0x04, 0x11
        /*000e*/ 	.short	(.L_14 - .L_13)
	.align		4
.L_13:
        /*0010*/ 	.word	index@(_ZN7cutlass13device_kernelINS_4gemm6kernel13GemmUniversalIN4cute5tupleIJiiiiEEENS1_10collective13CollectiveMmaINS1_37MainloopSm90TmaGmmaWarpSpecializedFP8ILi3ENS5_IJNS4_1CILi2EEENSA_ILi1EEESC_EEENS1_35KernelTmaWarpSpecializedCooperativeEEENS5_IJNSA_ILi256EEENSA_ILi128EEESH_EEENS_12float_e5m2_tENS5_IJlSC_lEEESJ_SK_NS4_8TiledMMAINS4_8MMA_AtomIJNS4_4SM904GMMA31MMA_64x128x32_F32E5M2E5M2_SS_TNILNSO_7ScaleInE1ELSQ_1EEEEEENS4_6LayoutISD_NS5_IJSC_NSA_ILi0EEESU_EEEEENS5_IJNS4_10UnderscoreESX_SX_EEEEENS4_13SM90_TMA_LOADENS4_14ComposedLayoutINS4_7SwizzleILi3ELi4ELi3EEENS4_18smem_ptr_flag_bitsILi8EEENST_INS5_IJNSA_ILi8EEESH_EEENS5_IJSH_SC_EEEEEEEvNS4_8identityENS4_23SM90_TMA_LOAD_MULTICASTES1A_vS1B_EENS_8epilogue10collective6detail29Sm90TmaWarpSpecializedAdapterINS1F_15DefaultEpilogueISJ_SK_SK_NS1E_6thread17LinearCombinationISJ_Li1EffLNS1J_9ScaleType4KindE0ELNS_15FloatRoundStyleE2ESJ_EENS1_15EpilogueDefaultEEEEEvvEEEEvNT_6ParamsE)
        /*0014*/ 	.word	0x000000f8


	//----- nvinfo : EIATTR_MIN_STACK_SIZE
	.align		4
.L_14:
        /*0018*/ 	.byte	0x04, 0x12
        /*001a*/ 	.short	(.L_16 - .L_15)
	.align		4
.L_15:
        /*001c*/ 	.word	index@(_ZN7cutlass13device_kernelINS_4gemm6kernel13GemmUniversalIN4cute5tupleIJiiiiEEENS1_10collective13CollectiveMmaINS1_37MainloopSm90TmaGmmaWarpSpecializedFP8ILi3ENS5_IJNS4_1CILi2EEENSA_ILi1EEESC_EEENS1_35KernelTmaWarpSpecializedCooperativeEEENS5_IJNSA_ILi256EEENSA_ILi128EEESH_EEENS_12float_e5m2_tENS5_IJlSC_lEEESJ_SK_NS4_8TiledMMAINS4_8MMA_AtomIJNS4_4SM904GMMA31MMA_64x128x32_F32E5M2E5M2_SS_TNILNSO_7ScaleInE1ELSQ_1EEEEEENS4_6LayoutISD_NS5_IJSC_NSA_ILi0EEESU_EEEEENS5_IJNS4_10UnderscoreESX_SX_EEEEENS4_13SM90_TMA_LOADENS4_14ComposedLayoutINS4_7SwizzleILi3ELi4ELi3EEENS4_18smem_ptr_flag_bitsILi8EEENST_INS5_IJNSA_ILi8EEESH_EEENS5_IJSH_SC_EEEEEEEvNS4_8identityENS4_23SM90_TMA_LOAD_MULTICASTES1A_vS1B_EENS_8epilogue10collective6detail29Sm90TmaWarpSpecializedAdapterINS1F_15DefaultEpilogueISJ_SK_SK_NS1E_6thread17LinearCombinationISJ_Li1EffLNS1J_9ScaleType4KindE0ELNS_15FloatRoundStyleE2ESJ_EENS1_15EpilogueDefaultEEEEEvvEEEEvNT_6ParamsE)
        /*0020*/ 	.word	0x000000f8
.L_16:


//--------------------- .nv.compat                --------------------------
	.section	.nv.compat,"",@"SHT_CUDA_COMPAT_INFO"
	.align	4
        /*0000*/ 	.byte	0x02, 0x09, 0x01, 0x00, 0x02, 0x02, 0x04, 0x00, 0x02, 0x05, 0x05, 0x00, 0x03, 0x07, 0x01, 0x01
        /*0010*/ 	.byte	0x02, 0x03, 0x01, 0x00, 0x02, 0x06, 0x01, 0x00, 0x04, 0x0b, 0x08, 0x00, 0x00, 0x00, 0x00, 0x00
        /*0020*/ 	.byte	0x00, 0x00, 0x00, 0x00


//--------------------- .nv.info._ZN7cutlass13device_kernelINS_4gemm6kernel13GemmUniversalIN4cute5tupleIJiiiiEEENS1_10collective13CollectiveMmaINS1_37MainloopSm90TmaGmmaWarpSpecializedFP8ILi3ENS5_IJNS4_1CILi2EEENSA_ILi1EEESC_EEENS1_35KernelTmaWarpSpecializedCooperativeEEENS5_IJNSA_ILi256EEENSA_ILi128EEESH_EEENS_12float_e5m2_tENS5_IJlSC_lEEESJ_SK_NS4_8TiledMMAINS4_8MMA_AtomIJNS4_4SM904GMMA31MMA_64x128x32_F32E5M2E5M2_SS_TNILNSO_7ScaleInE1ELSQ_1EEEEEENS4_6LayoutISD_NS5_IJSC_NSA_ILi0EEESU_EEEEENS5_IJNS4_10UnderscoreESX_SX_EEEEENS4_13SM90_TMA_LOADENS4_14ComposedLayoutINS4_7SwizzleILi3ELi4ELi3EEENS4_18smem_ptr_flag_bitsILi8EEENST_INS5_IJNSA_ILi8EEESH_EEENS5_IJSH_SC_EEEEEEEvNS4_8identityENS4_23SM90_TMA_LOAD_MULTICASTES1A_vS1B_EENS_8epilogue10collective6detail29Sm90TmaWarpSpecializedAdapterINS1F_15DefaultEpilogueISJ_SK_SK_NS1E_6thread17LinearCombinationISJ_Li1EffLNS1J_9ScaleType4KindE0ELNS_15FloatRoundStyleE2ESJ_EENS1_15EpilogueDefaultEEEEEvvEEEEvNT_6ParamsE --------------------------
	.section	.nv.info._ZN7cutlass13device_kernelINS_4gemm6kernel13GemmUniversalIN4cute5tupleIJiiiiEEENS1_10collective13CollectiveMmaINS1_37MainloopSm90TmaGmmaWarpSpecializedFP8ILi3ENS5_IJNS4_1CILi2EEENSA_ILi1EEESC_EEENS1_35KernelTmaWarpSpecializedCooperativeEEENS5_IJNSA_ILi256EEENSA_ILi128EEESH_EEENS_12float_e5m2_tENS5_IJlSC_lEEESJ_SK_NS4_8TiledMMAINS4_8MMA_AtomIJNS4_4SM904GMMA31MMA_64x128x32_F32E5M2E5M2_SS_TNILNSO_7ScaleInE1ELSQ_1EEEEEENS4_6LayoutISD_NS5_IJSC_NSA_ILi0EEESU_EEEEENS5_IJNS4_10UnderscoreESX_SX_EEEEENS4_13SM90_TMA_LOADENS4_14ComposedLayoutINS4_7SwizzleILi3ELi4ELi3EEENS4_18smem_ptr_flag_bitsILi8EEENST_INS5_IJNSA_ILi8EEESH_EEENS5_IJSH_SC_EEEEEEEvNS4_8identityENS4_23SM90_TMA_LOAD_MULTICASTES1A_vS1B_EENS_8epilogue10collective6detail29Sm90TmaWarpSpecializedAdapterINS1F_15DefaultEpilogueISJ_SK_SK_NS1E_6thread17LinearCombinationISJ_Li1EffLNS1J_9ScaleType4KindE0ELNS_15FloatRoundStyleE2ESJ_EENS1_15EpilogueDefaultEEEEEvvEEEEvNT_6ParamsE,"",@"SHT_CUDA_INFO"
	.sectionflags	@""
	.align	4


	//----- nvinfo : EIATTR_CUDA_API_VERSION
	.align		4
        /*0000*/ 	.byte	0x04, 0x37
        /*0002*/ 	.short	(.L_18 - .L_17)
.L_17:
        /*0004*/ 	.word	0x00000082


	//----- nvinfo : EIATTR_KPARAM_INFO
	.align		4
.L_18:
        /*0008*/ 	.byte	0x04, 0x17
        /*000a*/ 	.short	(.L_20 - .L_19)
.L_19:
        /*000c*/ 	.word	0x00000000
        /*0010*/ 	.short	0x0000
        /*0012*/ 	.short	0x0070
        /*0014*/ 	.byte	0x00, 0xf0, 0x01, 0x10


	//----- nvinfo : EIATTR_SPARSE_MMA_MASK
	.align		4
.L_20:
        /*0018*/ 	.byte	0x03, 0x50
        /*001a*/ 	.short	0x0000


	//----- nvinfo : EIATTR_MAXREG_COUNT
	.align		4
        /*001c*/ 	.byte	0x03, 0x1b
        /*001e*/ 	.short	0x00a8


	//----- nvinfo : EIATTR_NUM_BARRIERS
	.align		4
        /*0020*/ 	.byte	0x02, 0x4c
        /*0022*/ 	.byte	0x01
	.zero		1


	//----- nvinfo : EIATTR_ANNOTATIONS
	.align		4
        /*0024*/ 	.byte	0x04, 0x55
        /*0026*/ 	.short	(.L_22 - .L_21)


	//   ....[0]....
.L_21:
        /*0028*/ 	.word	0x00000001
        /*002c*/ 	.byte	0xf0, 0x06, 0x00, 0x00, 0x01, 0x00, 0x00, 0x00, 0xe0, 0x07, 0x00, 0x00, 0x01, 0x00, 0x00, 0x00
        /* <DEDUP_REMOVED lines=192> */
        /*0c3c*/ 	.byte	0x90, 0x06, 0x01, 0x00


	//----- nvinfo : EIATTR_MERCURY_ISA_VERSION
	.align		4
.L_22:
        /*0c40*/ 	.byte	0x03, 0x5f
        /*0c42*/ 	.short	0x0101


	//----- nvinfo : EIATTR_INT_WARP_WIDE_INSTR_OFFSETS
	.align		4
        /*0c44*/ 	.byte	0x04, 0x31
        /*0c46*/ 	.short	(.L_24 - .L_23)


	//   ....[0]....
.L_23:
        /*0c48*/ 	.word	0x00000530


	//   ....[1]....
        /*0c4c*/ 	.word	0x00000550


	//   ....[2]....
        /*0c50*/ 	.word	0x000006c0


	//----- nvinfo : EIATTR_COOP_GROUP_MASK_REGIDS
	.align		4
.L_24:
        /*0c54*/ 	.byte	0x04, 0x29
        /*0c56*/ 	.short	(.L_26 - .L_25)


	//   ....[0]....
.L_25:
        /*0c58*/ 	.word	0xffffffff


	//   ....[1]....
        /*0c5c*/ 	.word	0xffffffff


	//   ....[2]....
        /*0c60*/ 	.word	0xffffffff


	//   ....[3]....
        /*0c64*/ 	.word	0xffffffff


	//   ....[4]....
        /*0c68*/ 	.word	0xffffffff


	//   ....[5]....
        /*0c6c*/ 	.word	0xffffffff


	//----- nvinfo : EIATTR_COOP_GROUP_INSTR_OFFSETS
	.align		4
.L_26:
        /*0c70*/ 	.byte	0x04, 0x28
        /*0c72*/ 	.short	(.L_28 - .L_27)


	//   ....[0]....
.L_27:
        /*0c74*/ 	.word	0x00000070


	//   ....[1]....
        /*0c78*/ 	.word	0x00000080


	//   ....[2]....
        /*0c7c*/ 	.word	0x000001a0


	//   ....[3]....
        /*0c80*/ 	.word	0x000003a0


	//   ....[4]....
        /*0c84*/ 	.word	0x00000820


	//   ....[5]....
        /*0c88*/ 	.word	0x000015a0


	//----- nvinfo : EIATTR_REG_RECONFIG
	.align		4
.L_28:
        /*0c8c*/ 	.byte	0x01, 0x54
	.zero		2


	//----- nvinfo : EIATTR_MBARRIER_INSTR_OFFSETS
	.align		4
        /*0c90*/ 	.byte	0x04, 0x39
        /*0c92*/ 	.short	(.L_30 - .L_29)


	//   ....[0]....
.L_29:
        /*0c94*/ 	.word	0x00000320
        /*0c98*/ 	.word	0x000000ff
        /*0c9c*/ 	.word	0x00000000
        /*0ca0*/ 	.short	0x0100
        /*0ca2*/ 	.byte	0x09
	.zero		1


	//   ....[1]....
        /*0ca4*/ 	.word	0x00000330
        /*0ca8*/ 	.word	0x000000ff
        /*0cac*/ 	.word	0x00000018
        /*0cb0*/ 	.short	0x0100
        /*0cb2*/ 	.byte	0x09
	.zero		1


	//   ....[2]....
        /*0cb4*/ 	.word	0x00000340
        /*0cb8*/ 	.word	0x000000ff
        /*0cbc*/ 	.word	0x00000008
        /*0cc0*/ 	.short	0x0100
        /*0cc2*/ 	.byte	0x09
	.zero		1


	//   ....[3]....
        /*0cc4*/ 	.word	0x00000350
        /*0cc8*/ 	.word	0x000000ff
        /*0ccc*/ 	.word	0x00000020
        /*0cd0*/ 	.short	0x0100
        /*0cd2*/ 	.byte	0x09
	.zero		1


	//   ....[4]....
        /*0cd4*/ 	.word	0x00000360
        /*0cd8*/ 	.word	0x000000ff
        /*0cdc*/ 	.word	0x00000010
        /*0ce0*/ 	.short	0x0100
        /*0ce2*/ 	.byte	0x09
	.zero		1


	//   ....[5]....
        /*0ce4*/ 	.word	0x00000370
        /*0ce8*/ 	.word	0x000000ff
        /*0cec*/ 	.word	0x00000028
        /*0cf0*/ 	.short	0x0100
        /*0cf2*/ 	.byte	0x09
	.zero		1


	//   ....[6]....
        /*0cf4*/ 	.word	0x00000750
        /*0cf8*/ 	.word	0x000000ff
        /*0cfc*/ 	.word	0x00000040
        /*0d00*/ 	.short	0x0100
        /*0d02*/ 	.byte	0x06
	.zero		1


	//   ....[7]....
        /*0d04*/ 	.word	0x000007c0
        /*0d08*/ 	.word	0x000000ff
        /*0d0c*/ 	.word	0x00000048
        /*0d10*/ 	.short	0x0100
        /*0d12*/ 	.byte	0x06
	.zero		1


	//   ....[8]....
        /*0d14*/ 	.word	0x00001da0
        /*0d18*/ 	.word	0x000000ff
        /*0d1c*/ 	.word	0x00000000
        /*0d20*/ 	.short	0x010a
        /*0d22*/ 	.byte	0x06
	.zero		1


	//   ....[9]....
        /*0d24*/ 	.word	0x00001de0
        /*0d28*/ 	.word	0x000000ff
        /*0d2c*/ 	.word	0x00000000
        /*0d30*/ 	.short	0x010a
        /*0d32*/ 	.byte	0x06
	.zero		1


	//   ....[10]....
        /*0d34*/ 	.word	0x00003150
        /*0d38*/ 	.word	0x000000ff
        /*0d3c*/ 	.word	0x00000000
        /*0d40*/ 	.short	0x010a
        /*0d42*/ 	.byte	0x10
	.zero		1


	//   ....[11]....
        /*0d44*/ 	.word	0x00003190
        /*0d48*/ 	.word	0x000000ff
        /*0d4c*/ 	.word	0x00000000
        /*0d50*/ 	.short	0x010a
        /*0d52*/ 	.byte	0x10
	.zero		1


	//   ....[12]....
        /*0d54*/ 	.word	0x00004360
        /*0d58*/ 	.word	0x000000e5
        /*0d5c*/ 	.word	0x00000000
        /*0d60*/ 	.short	0x0101
        /*0d62*/ 	.byte	0x3f
	.zero		1


	//   ....[13]....
        /*0d64*/ 	.word	0x00005580
        /*0d68*/ 	.word	0x00000018
        /*0d6c*/ 	.word	0x00000000
        /*0d70*/ 	.short	0x0101
        /*0d72*/ 	.byte	0x3f
	.zero		1


	//   ....[14]....
        /*0d74*/ 	.word	0x0000f920
        /*0d78*/ 	.word	0x0000000d
        /*0d7c*/ 	.word	0x00000018
        /*0d80*/ 	.short	0x010a
        /*0d82*/ 	.byte	0x3f
	.zero		1


	//   ....[15]....
        /*0d84*/ 	.word	0x0000fd00
        /*0d88*/ 	.word	0x00000004
        /*0d8c*/ 	.word	0x00000048
        /*0d90*/ 	.short	0x0101
        /*0d92*/ 	.byte	0x3f
	.zero		1


	//   ....[16]....
        /*0d94*/ 	.word	0x00010470
        /*0d98*/ 	.word	0x00000005
        /*0d9c*/ 	.word	0x00000000
        /*0da0*/ 	.short	0x010a
        /*0da2*/ 	.byte	0x3f
	.zero		1


	//   ....[17]....
        /*0da4*/ 	.word	0x000104f0
        /*0da8*/ 	.word	0x00000007
        /*0dac*/ 	.word	0x00000000
        /*0db0*/ 	.short	0x010a
        /*0db2*/ 	.byte	0x3f
	.zero		1


	//   ....[18]....
        /*0db4*/ 	.word	0x00010580
        /*0db8*/ 	.word	0x00000003
        /*0dbc*/ 	.word	0x00000000
        /*0dc0*/ 	.short	0x010a
        /*0dc2*/ 	.byte	0x3f
	.zero		1


	//   ....[19]....
        /*0dc4*/ 	.word	0x000105f0
        /*0dc8*/ 	.word	0x00000003
        /*0dcc*/ 	.word	0x00000000
        /*0dd0*/ 	.short	0x010a
        /*0dd2*/ 	.byte	0x3f
	.zero		1


	//   ....[20]....
        /*0dd4*/ 	.word	0x00010660
        /*0dd8*/ 	.word	0x00000000
        /*0ddc*/ 	.word	0x00000000
        /*0de0*/ 	.short	0x010a
        /*0de2*/ 	.byte	0x3f
	.zero		1


	//   ....[21]....
        /*0de4*/ 	.word	0x00010740
        /*0de8*/ 	.word	0x0000000d
        /*0dec*/ 	.word	0x00000018
        /*0df0*/ 	.short	0x010a
        /*0df2*/ 	.byte	0x3f
	.zero		1


	//   ....[22]....
        /*0df4*/ 	.word	0x00010810
        /*0df8*/ 	.word	0x00000005
        /*0dfc*/ 	.word	0x00000000
        /*0e00*/ 	.short	0x010a
        /*0e02*/ 	.byte	0x3f
	.zero		1


	//   ....[23]....
        /*0e04*/ 	.word	0x00010860
        /*0e08*/ 	.word	0x00000007
        /*0e0c*/ 	.word	0x00000000
        /*0e10*/ 	.short	0x010a
        /*0e12*/ 	.byte	0x3f
	.zero		1


	//----- nvinfo : EIATTR_NUM_MBARRIERS
	.align		4
.L_30:
        /*0e14*/ 	.byte	0x03, 0x38
        /*0e16*/ 	.short	0x0008


	//----- nvinfo : EIATTR_EXIT_INSTR_OFFSETS
	.align		4
        /*0e18*/ 	.byte	0x04, 0x1c
        /*0e1a*/ 	.short	(.L_32 - .L_31)


	//   ....[0]....
.L_31:
        /*0e1c*/ 	.word	0x000009b0


	//   ....[1]....
        /*0e20*/ 	.word	0x00001240


	//   ....[2]....
        /*0e24*/ 	.word	0x0000f000


	//   ....[3]....
        /*0e28*/ 	.word	0x0000f590


	//   ....[4]....
        /*0e2c*/ 	.word	0x000105d0


	//----- nvinfo : EIATTR_MAX_THREADS
	.align		4
.L_32:
        /*0e30*/ 	.byte	0x04, 0x05
        /*0e32*/ 	.short	(.L_34 - .L_33)
.L_33:
        /*0e34*/ 	.word	0x00000180
        /*0e38*/ 	.word	0x00000001
        /*0e3c*/ 	.word	0x00000001


	//----- nvinfo : EIATTR_CRS_STACK_SIZE
	.align		4
.L_34:
        /*0e40*/ 	.byte	0x04, 0x1e
        /*0e42*/ 	.short	(.L_36 - .L_35)
.L_35:
        /*0e44*/ 	.word	0x00000000


	//----- nvinfo : EIATTR_CBANK_PARAM_SIZE
	.align		4
.L_36:
        /*0e48*/ 	.byte	0x03, 0x19
        /*0e4a*/ 	.short	0x0470


	//----- nvinfo : EIATTR_PARAM_CBANK
	.align		4
        /*0e4c*/ 	.byte	0x04, 0x0a
        /*0e4e*/ 	.short	(.L_38 - .L_37)
	.align		4
.L_37:
        /*0e50*/ 	.word	index@(.nv.constant0._ZN7cutlass13device_kernelINS_4gemm6kernel13GemmUniversalIN4cute5tupleIJiiiiEEENS1_10collective13CollectiveMmaINS1_37MainloopSm90TmaGmmaWarpSpecializedFP8ILi3ENS5_IJNS4_1CILi2EEENSA_ILi1EEESC_EEENS1_35KernelTmaWarpSpecializedCooperativeEEENS5_IJNSA_ILi256EEENSA_ILi128EEESH_EEENS_12float_e5m2_tENS5_IJlSC_lEEESJ_SK_NS4_8TiledMMAINS4_8MMA_AtomIJNS4_4SM904GMMA31MMA_64x128x32_F32E5M2E5M2_SS_TNILNSO_7ScaleInE1ELSQ_1EEEEEENS4_6LayoutISD_NS5_IJSC_NSA_ILi0EEESU_EEEEENS5_IJNS4_10UnderscoreESX_SX_EEEEENS4_13SM90_TMA_LOADENS4_14ComposedLayoutINS4_7SwizzleILi3ELi4ELi3EEENS4_18smem_ptr_flag_bitsILi8EEENST_INS5_IJNSA_ILi8EEESH_EEENS5_IJSH_SC_EEEEEEEvNS4_8identityENS4_23SM90_TMA_LOAD_MULTICASTES1A_vS1B_EENS_8epilogue10collective6detail29Sm90TmaWarpSpecializedAdapterINS1F_15DefaultEpilogueISJ_SK_SK_NS1E_6thread17LinearCombinationISJ_Li1EffLNS1J_9ScaleType4KindE0ELNS_15FloatRoundStyleE2ESJ_EENS1_15EpilogueDefaultEEEEEvvEEEEvNT_6ParamsE)
        /*0e54*/ 	.short	0x0210
        /*0e56*/ 	.short	0x0470


	//----- nvinfo : EIATTR_SW_WAR
	.align		4
.L_38:
        /*0e58*/ 	.byte	0x04, 0x36
        /*0e5a*/ 	.short	(.L_40 - .L_39)
.L_39:
        /*0e5c*/ 	.word	0x00000008
.L_40:


//--------------------- .nv.callgraph             --------------------------
	.section	.nv.callgraph,"",@"SHT_CUDA_CALLGRAPH"
	.align	4
	.sectionentsize	8
	.align		4
        /*0000*/ 	.word	0x00000000
	.align		4
        /*0004*/ 	.word	0xffffffff
	.align		4
        /*0008*/ 	.word	0x00000000
	.align		4
        /*000c*/ 	.word	0xfffffffe
	.align		4
        /*0010*/ 	.word	0x00000000
	.align		4
        /*0014*/ 	.word	0xfffffffd
	.align		4
        /*0018*/ 	.word	0x00000000
	.align		4
        /*001c*/ 	.word	0xfffffffc


//--------------------- .nv.constant4             --------------------------
	.section	.nv.constant4,"a",@progbits
	.align	8
	.align		8
.nv.constant4:
        /*0000*/ 	.dword	_ZN39_INTERNAL_98c938f6_4_k_cu_e3b9ad7a_52434cuda3std3__45__cpo5beginE
	.align		8
        /*0008*/ 	.dword	_ZN39_INTERNAL_98c938f6_4_k_cu_e3b9ad7a_52434cuda3std3__45__cpo3endE
	.align		8
        /*0010*/ 	.dword	_ZN39_INTERNAL_98c938f6_4_k_cu_e3b9ad7a_52434cuda3std3__45__cpo6cbeginE
	.align		8
        /*0018*/ 	.dword	_ZN39_INTERNAL_98c938f6_4_k_cu_e3b9ad7a_52434cuda3std3__45__cpo4cendE
	.align		8
        /*0020*/ 	.dword	_ZN39_INTERNAL_98c938f6_4_k_cu_e3b9ad7a_52434cuda3std3__441_GLOBAL__N__98c938f6_4_k_cu_e3b9ad7a_52436ignoreE
	.align		8
        /*0028*/ 	.dword	_ZN39_INTERNAL_98c938f6_4_k_cu_e3b9ad7a_52434cuda3std3__419piecewise_constructE
	.align		8
        /*0030*/ 	.dword	_ZN39_INTERNAL_98c938f6_4_k_cu_e3b9ad7a_52434cuda3std3__48in_placeE
	.align		8
        /*0038*/ 	.dword	_ZN39_INTERNAL_98c938f6_4_k_cu_e3b9ad7a_52434cuda3std6ranges3__45__cpo4swapE
	.align		8
        /*0040*/ 	.dword	_ZN39_INTERNAL_98c938f6_4_k_cu_e3b9ad7a_52434cuda3std6ranges3__45__cpo9iter_moveE
	.align		8
        /*0048*/ 	.dword	_ZN39_INTERNAL_98c938f6_4_k_cu_e3b9ad7a_52434cute7productE
	.align		8
        /*0050*/ 	.dword	_ZN39_INTERNAL_98c938f6_4_k_cu_e3b9ad7a_52434cute1_E


//--------------------- .text._ZN7cutlass13device_kernelINS_4gemm6kernel13GemmUniversalIN4cute5tupleIJiiiiEEENS1_10collective13CollectiveMmaINS1_37MainloopSm90TmaGmmaWarpSpecializedFP8ILi3ENS5_IJNS4_1CILi2EEENSA_ILi1EEESC_EEENS1_35KernelTmaWarpSpecializedCooperativeEEENS5_IJNSA_ILi256EEENSA_ILi128EEESH_EEENS_12float_e5m2_tENS5_IJlSC_lEEESJ_SK_NS4_8TiledMMAINS4_8MMA_AtomIJNS4_4SM904GMMA31MMA_64x128x32_F32E5M2E5M2_SS_TNILNSO_7ScaleInE1ELSQ_1EEEEEENS4_6LayoutISD_NS5_IJSC_NSA_ILi0EEESU_EEEEENS5_IJNS4_10UnderscoreESX_SX_EEEEENS4_13SM90_TMA_LOADENS4_14ComposedLayoutINS4_7SwizzleILi3ELi4ELi3EEENS4_18smem_ptr_flag_bitsILi8EEENST_INS5_IJNSA_ILi8EEESH_EEENS5_IJSH_SC_EEEEEEEvNS4_8identityENS4_23SM90_TMA_LOAD_MULTICASTES1A_vS1B_EENS_8epilogue10collective6detail29Sm90TmaWarpSpecializedAdapterINS1F_15DefaultEpilogueISJ_SK_SK_NS1E_6thread17LinearCombinationISJ_Li1EffLNS1J_9ScaleType4KindE0ELNS_15FloatRoundStyleE2ESJ_EENS1_15EpilogueDefaultEEEEEvvEEEEvNT_6ParamsE --------------------------
	.section	.text._ZN7cutlass13device_kernelINS_4gemm6kernel13GemmUniversalIN4cute5tupleIJiiiiEEENS1_10collective13CollectiveMmaINS1_37MainloopSm90TmaGmmaWarpSpecializedFP8ILi3ENS5_IJNS4_1CILi2EEENSA_ILi1EEESC_EEENS1_35KernelTmaWarpSpecializedCooperativeEEENS5_IJNSA_ILi256EEENSA_ILi128EEESH_EEENS_12float_e5m2_tENS5_IJlSC_lEEESJ_SK_NS4_8TiledMMAINS4_8MMA_AtomIJNS4_4SM904GMMA31MMA_64x128x32_F32E5M2E5M2_SS_TNILNSO_7ScaleInE1ELSQ_1EEEEEENS4_6LayoutISD_NS5_IJSC_NSA_ILi0EEESU_EEEEENS5_IJNS4_10UnderscoreESX_SX_EEEEENS4_13SM90_TMA_LOADENS4_14ComposedLayoutINS4_7SwizzleILi3ELi4ELi3EEENS4_18smem_ptr_flag_bitsILi8EEENST_INS5_IJNSA_ILi8EEESH_EEENS5_IJSH_SC_EEEEEEEvNS4_8identityENS4_23SM90_TMA_LOAD_MULTICASTES1A_vS1B_EENS_8epilogue10collective6detail29Sm90TmaWarpSpecializedAdapterINS1F_15DefaultEpilogueISJ_SK_SK_NS1E_6thread17LinearCombinationISJ_Li1EffLNS1J_9ScaleType4KindE0ELNS_15FloatRoundStyleE2ESJ_EENS1_15EpilogueDefaultEEEEEvvEEEEvNT_6ParamsE,"ax",@progbits
	.align	128
.text._ZN7cutlass13device_kernelINS_4gemm6kernel13GemmUniversalIN4cute5tupleIJiiiiEEENS1_10collective13CollectiveMmaINS1_37MainloopSm90TmaGmmaWarpSpecializedFP8ILi3ENS5_IJNS4_1CILi2EEENSA_ILi1EEESC_EEENS1_35KernelTmaWarpSpecializedCooperativeEEENS5_IJNSA_ILi256EEENSA_ILi128EEESH_EEENS_12float_e5m2_tENS5_IJlSC_lEEESJ_SK_NS4_8TiledMMAINS4_8MMA_AtomIJNS4_4SM904GMMA31MMA_64x128x32_F32E5M2E5M2_SS_TNILNSO_7ScaleInE1ELSQ_1EEEEEENS4_6LayoutISD_NS5_IJSC_NSA_ILi0EEESU_EEEEENS5_IJNS4_10UnderscoreESX_SX_EEEEENS4_13SM90_TMA_LOADENS4_14ComposedLayoutINS4_7SwizzleILi3ELi4ELi3EEENS4_18smem_ptr_flag_bitsILi8EEENST_INS5_IJNSA_ILi8EEESH_EEENS5_IJSH_SC_EEEEEEEvNS4_8identityENS4_23SM90_TMA_LOAD_MULTICASTES1A_vS1B_EENS_8epilogue10collective6detail29Sm90TmaWarpSpecializedAdapterINS1F_15DefaultEpilogueISJ_SK_SK_NS1E_6thread17LinearCombinationISJ_Li1EffLNS1J_9ScaleType4KindE0ELNS_15FloatRoundStyleE2ESJ_EENS1_15EpilogueDefaultEEEEEvvEEEEvNT_6ParamsE:
        .type           _ZN7cutlass13device_kernelINS_4gemm6kernel13GemmUniversalIN4cute5tupleIJiiiiEEENS1_10collective13CollectiveMmaINS1_37MainloopSm90TmaGmmaWarpSpecializedFP8ILi3ENS5_IJNS4_1CILi2EEENSA_ILi1EEESC_EEENS1_35KernelTmaWarpSpecializedCooperativeEEENS5_IJNSA_ILi256EEENSA_ILi128EEESH_EEENS_12float_e5m2_tENS5_IJlSC_lEEESJ_SK_NS4_8TiledMMAINS4_8MMA_AtomIJNS4_4SM904GMMA31MMA_64x128x32_F32E5M2E5M2_SS_TNILNSO_7ScaleInE1ELSQ_1EEEEEENS4_6LayoutISD_NS5_IJSC_NSA_ILi0EEESU_EEEEENS5_IJNS4_10UnderscoreESX_SX_EEEEENS4_13SM90_TMA_LOADENS4_14ComposedLayoutINS4_7SwizzleILi3ELi4ELi3EEENS4_18smem_ptr_flag_bitsILi8EEENST_INS5_IJNSA_ILi8EEESH_EEENS5_IJSH_SC_EEEEEEEvNS4_8identityENS4_23SM90_TMA_LOAD_MULTICASTES1A_vS1B_EENS_8epilogue10collective6detail29Sm90TmaWarpSpecializedAdapterINS1F_15DefaultEpilogueISJ_SK_SK_NS1E_6thread17LinearCombinationISJ_Li1EffLNS1J_9ScaleType4KindE0ELNS_15FloatRoundStyleE2ESJ_EENS1_15EpilogueDefaultEEEEEvvEEEEvNT_6ParamsE,@function
        .size           _ZN7cutlass13device_kernelINS_4gemm6kernel13GemmUniversalIN4cute5tupleIJiiiiEEENS1_10collective13CollectiveMmaINS1_37MainloopSm90TmaGmmaWarpSpecializedFP8ILi3ENS5_IJNS4_1CILi2EEENSA_ILi1EEESC_EEENS1_35KernelTmaWarpSpecializedCooperativeEEENS5_IJNSA_ILi256EEENSA_ILi128EEESH_EEENS_12float_e5m2_tENS5_IJlSC_lEEESJ_SK_NS4_8TiledMMAINS4_8MMA_AtomIJNS4_4SM904GMMA31MMA_64x128x32_F32E5M2E5M2_SS_TNILNSO_7ScaleInE1ELSQ_1EEEEEENS4_6LayoutISD_NS5_IJSC_NSA_ILi0EEESU_EEEEENS5_IJNS4_10UnderscoreESX_SX_EEEEENS4_13SM90_TMA_LOADENS4_14ComposedLayoutINS4_7SwizzleILi3ELi4ELi3EEENS4_18smem_ptr_flag_bitsILi8EEENST_INS5_IJNSA_ILi8EEESH_EEENS5_IJSH_SC_EEEEEEEvNS4_8identityENS4_23SM90_TMA_LOAD_MULTICASTES1A_vS1B_EENS_8epilogue10collective6detail29Sm90TmaWarpSpecializedAdapterINS1F_15DefaultEpilogueISJ_SK_SK_NS1E_6thread17LinearCombinationISJ_Li1EffLNS1J_9ScaleType4KindE0ELNS_15FloatRoundStyleE2ESJ_EENS1_15EpilogueDefaultEEEEEvvEEEEvNT_6ParamsE,(.L_x_332 - _ZN7cutlass13device_kernelINS_4gemm6kernel13GemmUniversalIN4cute5tupleIJiiiiEEENS1_10collective13CollectiveMmaINS1_37MainloopSm90TmaGmmaWarpSpecializedFP8ILi3ENS5_IJNS4_1CILi2EEENSA_ILi1EEESC_EEENS1_35KernelTmaWarpSpecializedCooperativeEEENS5_IJNSA_ILi256EEENSA_ILi128EEESH_EEENS_12float_e5m2_tENS5_IJlSC_lEEESJ_SK_NS4_8TiledMMAINS4_8MMA_AtomIJNS4_4SM904GMMA31MMA_64x128x32_F32E5M2E5M2_SS_TNILNSO_7ScaleInE1ELSQ_1EEEEEENS4_6LayoutISD_NS5_IJSC_NSA_ILi0EEESU_EEEEENS5_IJNS4_10UnderscoreESX_SX_EEEEENS4_13SM90_TMA_LOADENS4_14ComposedLayoutINS4_7SwizzleILi3ELi4ELi3EEENS4_18smem_ptr_flag_bitsILi8EEENST_INS5_IJNSA_ILi8EEESH_EEENS5_IJSH_SC_EEEEEEEvNS4_8identityENS4_23SM90_TMA_LOAD_MULTICASTES1A_vS1B_EENS_8epilogue10collective6detail29Sm90TmaWarpSpecializedAdapterINS1F_15DefaultEpilogueISJ_SK_SK_NS1E_6thread17LinearCombinationISJ_Li1EffLNS1J_9ScaleType4KindE0ELNS_15FloatRoundStyleE2ESJ_EENS1_15EpilogueDefaultEEEEEvvEEEEvNT_6ParamsE)
        .other          _ZN7cutlass13device_kernelINS_4gemm6kernel13GemmUniversalIN4cute5tupleIJiiiiEEENS1_10collective13CollectiveMmaINS1_37MainloopSm90TmaGmmaWarpSpecializedFP8ILi3ENS5_IJNS4_1CILi2EEENSA_ILi1EEESC_EEENS1_35KernelTmaWarpSpecializedCooperativeEEENS5_IJNSA_ILi256EEENSA_ILi128EEESH_EEENS_12float_e5m2_tENS5_IJlSC_lEEESJ_SK_NS4_8TiledMMAINS4_8MMA_AtomIJNS4_4SM904GMMA31MMA_64x128x32_F32E5M2E5M2_SS_TNILNSO_7ScaleInE1ELSQ_1EEEEEENS4_6LayoutISD_NS5_IJSC_NSA_ILi0EEESU_EEEEENS5_IJNS4_10UnderscoreESX_SX_EEEEENS4_13SM90_TMA_LOADENS4_14ComposedLayoutINS4_7SwizzleILi3ELi4ELi3EEENS4_18smem_ptr_flag_bitsILi8EEENST_INS5_IJNSA_ILi8EEESH_EEENS5_IJSH_SC_EEEEEEEvNS4_8identityENS4_23SM90_TMA_LOAD_MULTICASTES1A_vS1B_EENS_8epilogue10collective6detail29Sm90TmaWarpSpecializedAdapterINS1F_15DefaultEpilogueISJ_SK_SK_NS1E_6thread17LinearCombinationISJ_Li1EffLNS1J_9ScaleType4KindE0ELNS_15FloatRoundStyleE2ESJ_EENS1_15EpilogueDefaultEEEEEvvEEEEvNT_6ParamsE,@"STO_CUDA_ENTRY STV_DEFAULT"
_ZN7cutlass13device_kernelINS_4gemm6kernel13GemmUniversalIN4cute5tupleIJiiiiEEENS1_10collective13CollectiveMmaINS1_37MainloopSm90TmaGmmaWarpSpecializedFP8ILi3ENS5_IJNS4_1CILi2EEENSA_ILi1EEESC_EEENS1_35KernelTmaWarpSpecializedCooperativeEEENS5_IJNSA_ILi256EEENSA_ILi128EEESH_EEENS_12float_e5m2_tENS5_IJlSC_lEEESJ_SK_NS4_8TiledMMAINS4_8MMA_AtomIJNS4_4SM904GMMA31MMA_64x128x32_F32E5M2E5M2_SS_TNILNSO_7ScaleInE1ELSQ_1EEEEEENS4_6LayoutISD_NS5_IJSC_NSA_ILi0EEESU_EEEEENS5_IJNS4_10UnderscoreESX_SX_EEEEENS4_13SM90_TMA_LOADENS4_14ComposedLayoutINS4_7SwizzleILi3ELi4ELi3EEENS4_18smem_ptr_flag_bitsILi8EEENST_INS5_IJNSA_ILi8EEESH_EEENS5_IJSH_SC_EEEEEEEvNS4_8identityENS4_23SM90_TMA_LOAD_MULTICASTES1A_vS1B_EENS_8epilogue10collective6detail29Sm90TmaWarpSpecializedAdapterINS1F_15DefaultEpilogueISJ_SK_SK_NS1E_6thread17LinearCombinationISJ_Li1EffLNS1J_9ScaleType4KindE0ELNS_15FloatRoundStyleE2ESJ_EENS1_15EpilogueDefaultEEEEEvvEEEEvNT_6ParamsE:
[----:B------:R-:W0:Y:S02]  /*0000*/  LDC R1, c[0x0][0x28] ;  /* 0x00000a00ff017b82 */ /* 0x000e240000000800 */
[----:B0-----:R-:W-:Y:S01]  /*0010*/  VIADD R1, R1, 0xffffff08 ;  /* 0xffffff0801017836 */ /* 0x001fe20000000000 */
[----:B------:R-:W0:Y:S01]  /*0020*/  S2R R4, SR_TID.X ;  /* 0x0000000000047919 */ /* 0x000e220000002100 */
[----:B------:R-:W-:Y:S01]  /*0030*/  ELECT P0, URZ, PT ;  /* 0x00000000003f782f */ /* 0x000fe20003800000 */
[----:B------:R-:W-:Y:S01]  /*0040*/  BSSY B0, `(.L_x_0) ;  /* 0x0000015000007945 */ /* 0x000fe20003800000 */
[--C-:B0-----:R-:W-:Y:S02]  /*0050*/  SHF.R.U32.HI R0, RZ, 0x5, R4.reuse ;  /* 0x00000005ff007819 */ /* 0x101fe40000011604 */
[----:B------:R-:W-:-:S03]  /*0060*/  SHF.R.U32.HI R2, RZ, 0x7, R4 ;  /* 0x00000007ff027819 */ /* 0x000fc60000011604 */
[----:B------:R-:W0:Y:S04]  /*0070*/  SHFL.IDX PT, R3, R0, RZ, 0x1f ;  /* 0x00001fff00037589 */ /* 0x000e2800000e0000 */
[----:B------:R-:W1:Y:S01]  /*0080*/  SHFL.IDX PT, R2, R2, RZ, 0x1f ;  /* 0x00001fff02027589 */ /* 0x000e6200000e0000 */
[----:B0-----:R-:W-:Y:S02]  /*0090*/  R2UR UR4, R3 ;  /* 0x00000000030472ca */ /* 0x001fe400000e0000 */
[----:B-1----:R-:W-:-:S11]  /*00a0*/  R2UR UR6, R2 ;  /* 0x00000000020672ca */ /* 0x002fd600000e0000 */
[----:B------:R-:W-:Y:S02]  /*00b0*/  USHF.R.S32.HI UR5, URZ, 0x1f, UR4 ;  /* 0x0000001f3f057899 */ /* 0x000fe40008011404 */
[----:B------:R-:W-:Y:S02]  /*00c0*/  ISETP.NE.OR P0, PT, RZ, UR4, !P0 ;  /* 0x00000004ff007c0c */ /* 0x000fe4000c705670 */
[----:B------:R-:W-:-:S04]  /*00d0*/  ULEA.HI UR5, UR5, UR4, URZ, 0x2 ;  /* 0x0000000405057291 */ /* 0x000fc8000f8f103f */
[----:B------:R-:W-:-:S04]  /*00e0*/  ULOP3.LUT UR5, UR5, 0xfffffffc, URZ, 0xc0, !UPT ;  /* 0xfffffffc05057892 */ /* 0x000fc8000f8ec03f */
[----:B------:R-:W-:-:S03]  /*00f0*/  UIADD3 UR8, UR4, -UR5, URZ ;  /* 0x8000000504087290 */ /* 0x000fc6000fffe03f */
[----:B------:R-:W-:Y:S09]  /*0100*/  @P0 BRA `(.L_x_1) ;  /* 0x0000000000200947 */ /* 0x000ff20003800000 */
[----:B------:R-:W-:Y:S02]  /*0110*/  ULDC.64 UR4, c[0x0][0x198] ;  /* 0x0000660000047ab9 */ /* 0x000fe40000000a00 */
[----:B------:R-:W-:Y:S02]  /*0120*/  UIADD3 UR10, UP0, UR4, 0xf0, URZ ;  /* 0x000000f0040a7890 */ /* 0x000fe4000ff1e03f */
[----:B------:R-:W-:Y:S02]  /*0130*/  UIADD3 UR4, UP1, UR4, 0x1f0, URZ ;  /* 0x000001f004047890 */ /* 0x000fe4000ff3e03f */
[----:B------:R-:W-:Y:S02]  /*0140*/  UIADD3.X UR11, URZ, UR5, URZ, UP0, !UPT ;  /* 0x000000053f0b7290 */ /* 0x000fe400087fe43f */
[----:B------:R-:W-:-:S07]  /*0150*/  UIADD3.X UR5, URZ, UR5, URZ, UP1, !UPT ;  /* 0x000000053f057290 */ /* 0x000fce0008ffe43f */
[----:B------:R0:W-:Y:S02]  /*0160*/  UTMACCTL.PF [UR10] ;  /* 0x000000000a0079b9 */ /* 0x0001e40008040000 */
[----:B------:R0:W-:Y:S02]  /*0170*/  UTMACCTL.PF [UR4] ;  /* 0x00000000040079b9 */ /* 0x0001e40008040000 */
[----:B0-----:R-:W-:Y:S01]  /*0180*/  NOP ;  /* 0x0000000000007918 */ /* 0x001fe20000000000 */
.L_x_1:
[----:B------:R-:W-:Y:S05]  /*0190*/  BSYNC B0 ;  /* 0x0000000000007941 */ /* 0x000fea0003800000 */
.L_x_0:
[----:B------:R-:W0:Y:S01]  /*01a0*/  SHFL.IDX PT, R3, R0, RZ, 0x1f ;  /* 0x00001fff00037589 */ /* 0x000e2200000e0000 */
[----:B------:R-:W-:Y:S01]  /*01b0*/  UISETP.NE.AND UP0, UPT, UR8, 0x3, UPT ;  /* 0x000000030800788c */ /* 0x000fe2000bf05270 */
[----:B------:R-:W-:Y:S01]  /*01c0*/  ISETP.NE.AND P1, PT, RZ, UR6, PT ;  /* 0x00000006ff007c0c */ /* 0x000fe2000bf25270 */
[----:B------:R-:W-:Y:S02]  /*01d0*/  UIADD3 UR10, UR6, -0x1, URZ ;  /* 0xffffffff060a7890 */ /* 0x000fe4000fffe03f */
[----:B------:R-:W-:Y:S02]  /*01e0*/  UISETP.EQ.OR UP0, UPT, UR8, URZ, !UP0 ;  /* 0x0000003f0800728c */ /* 0x000fe4000c702670 */
[----:B------:R-:W-:Y:S02]  /*01f0*/  UISETP.GE.U32.AND UP1, UPT, UR10, 0x2, UPT ;  /* 0x000000020a00788c */ /* 0x000fe4000bf26070 */
[----:B------:R-:W-:-:S04]  /*0200*/  UISETP.EQ.AND UP0, UPT, UR6, URZ, UP0 ;  /* 0x0000003f0600728c */ /* 0x000fc80008702270 */
[----:B------:R-:W-:-:S04]  /*0210*/  USEL UR13, URZ, 0x1, !UP0 ;  /* 0x000000013f0d7887 */ /* 0x000fc8000c000000 */
[----:B------:R-:W-:Y:S01]  /*0220*/  USEL UR13, UR13, 0x2, UP1 ;  /* 0x000000020d0d7887 */ /* 0x000fe20008800000 */
[----:B0-----:R-:W-:-:S13]  /*0230*/  ISETP.NE.AND P0, PT, R3, RZ, PT ;  /* 0x000000ff0300720c */ /* 0x001fda0003f05270 */
[----:B------:R-:W-:Y:S05]  /*0240*/  @P0 BRA `(.L_x_2) ;  /* 0x0000000000500947 */ /* 0x000fea0003800000 */
[----:B------:R-:W0:Y:S01]  /*0250*/  S2UR UR9, SR_CgaCtaId ;  /* 0x00000000000979c3 */ /* 0x000e220000008800 */
[----:B------:R-:W-:Y:S01]  /*0260*/  UMOV UR4, 0x400 ;  /* 0x0000040000047882 */ /* 0x000fe20000000000 */
[----:B------:R-:W-:Y:S01]  /*0270*/  UMOV UR5, 0x1 ;  /* 0x0000000100057882 */ /* 0x000fe20000000000 */
[----:B------:R-:W-:Y:S01]  /*0280*/  UMOV UR6, 0x4 ;  /* 0x0000000400067882 */ /* 0x000fe20000000000 */
[----:B------:R-:W-:Y:S01]  /*0290*/  ELECT P0, URZ, PT ;  /* 0x00000000003f782f */ /* 0x000fe20003800000 */
[----:B------:R-:W-:-:S04]  /*02a0*/  UIADD3 UR6, -UR6, 0x100000, URZ ;  /* 0x0010000006067890 */ /* 0x000fc8000fffe13f */
[----:B------:R-:W-:Y:S02]  /*02b0*/  USHF.L.U32 UR7, UR6, 0xb, URZ ;  /* 0x0000000b06077899 */ /* 0x000fe4000800063f */
[----:B------:R-:W-:Y:S02]  /*02c0*/  USHF.L.U32 UR6, UR6, 0x1, URZ ;  /* 0x0000000106067899 */ /* 0x000fe4000800063f */
[----:B0-----:R-:W-:Y:S02]  /*02d0*/  ULEA UR9, UR9, UR4, 0x18 ;  /* 0x0000000409097291 */ /* 0x001fe4000f8ec03f */
[----:B------:R-:W-:-:S04]  /*02e0*/  UIADD3 UR4, -UR5, 0x100000, URZ ;  /* 0x0010000005047890 */ /* 0x000fc8000fffe13f */
[----:B------:R-:W-:Y:S02]  /*02f0*/  USHF.L.U32 UR5, UR4, 0xb, URZ ;  /* 0x0000000b04057899 */ /* 0x000fe4000800063f */
[----:B------:R-:W-:Y:S01]  /*0300*/  USHF.L.U32 UR4, UR4, 0x1, URZ ;  /* 0x0000000104047899 */ /* 0x000fe2000800063f */
[----:B------:R-:W0:Y:S11]  /*0310*/  FENCE.VIEW.ASYNC.S ;  /* 0x00000000000073c6 */ /* 0x000e360000000000 */
[----:B0-----:R0:W1:Y:S01]  /*0320*/  SYNCS.EXCH.64 URZ, [UR9], UR4 ;  /* 0x00000004093f75b2 */ /* 0x0010620008000100 */
[----:B------:R0:W2:Y:S01]  /*0330*/  SYNCS.EXCH.64 URZ, [UR9+0x18], UR6 ;  /* 0x00001806093f75b2 */ /* 0x0000a20008000100 */
[----:B------:R0:W3:Y:S01]  /*0340*/  SYNCS.EXCH.64 URZ, [UR9+0x8], UR4 ;  /* 0x00000804093f75b2 */ /* 0x0000e20008000100 */
[----:B------:R0:W4:Y:S01]  /*0350*/  SYNCS.EXCH.64 URZ, [UR9+0x20], UR6 ;  /* 0x00002006093f75b2 */ /* 0x0001220008000100 */
[----:B------:R0:W0:Y:S01]  /*0360*/  SYNCS.EXCH.64 URZ, [UR9+0x10], UR4 ;  /* 0x00001004093f75b2 */ /* 0x0000220008000100 */
[----:B------:R0:W0:Y:S01]  /*0370*/  SYNCS.EXCH.64 URZ, [UR9+0x28], UR6 ;  /* 0x00002806093f75b2 */ /* 0x0000220008000100 */
[----:B------:R-:W-:Y:S01]  /*0380*/  NOP ;  /* 0x0000000000007918 */ /* 0x000fe20000000000 */
.L_x_2:
[----:B------:R-:W-:Y:S01]  /*0390*/  SHF.R.S32.HI R2, RZ, 0x1f, R4 ;  /* 0x0000001fff027819 */ /* 0x000fe20000011404 */
[----:B------:R-:W5:Y:S01]  /*03a0*/  SHFL.IDX PT, R0, R0, RZ, 0x1f ;  /* 0x00001fff00007589 */ /* 0x000f6200000e0000 */
[----:B0-----:R-:W0:Y:S01]  /*03b0*/  S2UR UR9, SR_CTAID.X ;  /* 0x00000000000979c3 */ /* 0x001e220000002500 */
[----:B------:R-:W-:Y:S02]  /*03c0*/  ELECT P0, URZ, PT ;  /* 0x00000000003f782f */ /* 0x000fe40003800000 */
[----:B------:R-:W-:Y:S01]  /*03d0*/  LEA.HI R2, R2, R4, RZ, 0x7 ;  /* 0x0000000402027211 */ /* 0x000fe200078f38ff */
[----:B------:R-:W-:Y:S01]  /*03e0*/  ULDC UR4, c[0x0][0x150] ;  /* 0x0000540000047ab9 */ /* 0x000fe20000000800 */
[----:B------:R-:W-:Y:S01]  /*03f0*/  SHF.R.S32.HI R6, RZ, 0x1f, R3 ;  /* 0x0000001fff067819 */ /* 0x000fe20000011403 */
[----:B------:R-:W-:Y:S01]  /*0400*/  NOP ;  /* 0x0000000000007918 */ /* 0x000fe20000000000 */
[----:B------:R-:W-:Y:S01]  /*0410*/  LOP3.LUT R2, R2, 0xffffff80, RZ, 0xc0, !PT ;  /* 0xffffff8002027812 */ /* 0x000fe200078ec0ff */
[----:B------:R-:W-:Y:S01]  /*0420*/  NOP ;  /* 0x0000000000007918 */ /* 0x000fe20000000000 */
[----:B------:R-:W-:Y:S01]  /*0430*/  LEA.HI R6, R6, R3, RZ, 0x2 ;  /* 0x0000000306067211 */ /* 0x000fe200078f10ff */
[----:B------:R-:W1:Y:S02]  /*0440*/  LDC R8, c[0x0][0x144] ;  /* 0x00005100ff087b82 */ /* 0x000e640000000800 */
[----:B------:R-:W-:Y:S01]  /*0450*/  IMAD.IADD R4, R4, 0x1, -R2 ;  /* 0x0000000104047824 */ /* 0x000fe200078e0a02 */
[----:B------:R-:W-:Y:S01]  /*0460*/  LOP3.LUT R6, R6, 0x3ffffffc, RZ, 0xc0, !PT ;  /* 0x3ffffffc06067812 */ /* 0x000fe200078ec0ff */
[----:B------:R-:W2:Y:S03]  /*0470*/  S2R R2, SR_CTAID.Y ;  /* 0x0000000000027919 */ /* 0x000ea60000002600 */
[----:B------:R-:W-:Y:S01]  /*0480*/  SHF.R.S32.HI R5, RZ, 0x1f, R4 ;  /* 0x0000001fff057819 */ /* 0x000fe20000011404 */
[----:B------:R-:W-:Y:S01]  /*0490*/  IMAD.IADD R6, R3, 0x1, -R6 ;  /* 0x0000000103067824 */ /* 0x000fe200078e0a06 */
[----:B------:R-:W3:Y:S02]  /*04a0*/  LDC R11, c[0x0][0x148] ;  /* 0x00005200ff0b7b82 */ /* 0x000ee40000000800 */
[----:B------:R-:W-:-:S02]  /*04b0*/  LEA.HI R5, R5, R4, RZ, 0x3 ;  /* 0x0000000405057211 */ /* 0x000fc400078f18ff */
[----:B-----5:R-:W-:Y:S02]  /*04c0*/  ISETP.NE.OR P0, PT, R0, RZ, !P0 ;  /* 0x000000ff0000720c */ /* 0x020fe40004705670 */
[--C-:B------:R-:W-:Y:S02]  /*04d0*/  SHF.R.S32.HI R0, RZ, 0x3, R5.reuse ;  /* 0x00000003ff007819 */ /* 0x100fe40000011405 */
[----:B------:R-:W-:Y:S02]  /*04e0*/  SHF.R.S32.HI R5, RZ, 0x1f, R5 ;  /* 0x0000001fff057819 */ /* 0x000fe40000011405 */
[----:B0-----:R-:W-:Y:S02]  /*04f0*/  I2FP.F32.U32 R7, UR9 ;  /* 0x0000000900077c45 */ /* 0x001fe40008201000 */
[----:B------:R-:W-:-:S03]  /*0500*/  LEA.HI R5, R5, R0, RZ, 0x2 ;  /* 0x0000000005057211 */ /* 0x000fc600078f10ff */
[----:B------:R-:W-:Y:S01]  /*0510*/  FMUL R7, R7, UR4 ;  /* 0x0000000407077c20 */ /* 0x000fe20008400000 */
[----:B------:R-:W-:Y:S01]  /*0520*/  LOP3.LUT R5, R5, 0xfffffffc, RZ, 0xc0, !PT ;  /* 0xfffffffc05057812 */ /* 0x000fe200078ec0ff */
[----:B------:R-:W-:Y:S01]  /*0530*/  VOTEU.ALL UP0, P0 ;  /* 0x00000000003f7886 */ /* 0x000fe20000000000 */
[----:B------:R-:W-:Y:S01]  /*0540*/  ULDC UR4, c[0x0][0x154] ;  /* 0x0000550000047ab9 */ /* 0x000fe20000000800 */
[----:B------:R-:W-:Y:S02]  /*0550*/  VOTEU.ALL UP1, P0 ;  /* 0x00000000003f7886 */ /* 0x000fe40000020000 */
[----:B------:R-:W0:Y:S01]  /*0560*/  F2I.U32.TRUNC.NTZ R7, R7 ;  /* 0x0000000700077305 */ /* 0x000e22000020f000 */
[----:B------:R-:W-:Y:S01]  /*0570*/  IMAD.IADD R5, R0, 0x1, -R5 ;  /* 0x0000000100057824 */ /* 0x000fe200078e0a05 */
[----:B------:R-:W5:Y:S01]  /*0580*/  @!UP0 S2UR UR7, SR_CgaCtaId ;  /* 0x00000000000789c3 */ /* 0x000f620000008800 */
[----:B------:R-:W-:Y:S02]  /*0590*/  @!UP0 UMOV UR6, 0x400 ;  /* 0x0000040000068882 */ /* 0x000fe40000000000 */
[----:B------:R-:W-:Y:S01]  /*05a0*/  IMAD R5, R6, 0x4, R5 ;  /* 0x0000000406057824 */ /* 0x000fe200078e0205 */
[----:B--2---:R-:W-:-:S04]  /*05b0*/  I2FP.F32.U32 R9, R2 ;  /* 0x0000000200097245 */ /* 0x004fc80000201000 */
[----:B------:R-:W-:Y:S01]  /*05c0*/  LEA.HI R0, R5, R5, RZ, 0x1 ;  /* 0x0000000505007211 */ /* 0x000fe200078f08ff */
[----:B------:R-:W-:Y:S01]  /*05d0*/  FMUL R9, R9, UR4 ;  /* 0x0000000409097c20 */ /* 0x000fe20008400000 */
[----:B------:R-:W-:Y:S02]  /*05e0*/  UMOV UR4, 0x20 ;  /* 0x0000002000047882 */ /* 0x000fe40000000000 */
[----:B------:R-:W-:Y:S01]  /*05f0*/  LOP3.LUT R6, R0, 0xfffffffe, RZ, 0xc0, !PT ;  /* 0xfffffffe00067812 */ /* 0x000fe200078ec0ff */
[----:B0-----:R-:W-:Y:S01]  /*0600*/  IMAD.MOV R13, RZ, RZ, -R7 ;  /* 0x000000ffff0d7224 */ /* 0x001fe200078e0a07 */
[----:B------:R-:W-:-:S04]  /*0610*/  @!UP0 UIADD3 UR4, -UR4, 0x100000, URZ ;  /* 0x0010000004048890 */ /* 0x000fc8000fffe13f */
[----:B------:R-:W-:Y:S02]  /*0620*/  @!UP0 USHF.L.U32 UR5, UR4, 0xb, URZ ;  /* 0x0000000b04058899 */ /* 0x000fe4000800063f */
[----:B------:R-:W-:Y:S01]  /*0630*/  @!UP0 USHF.L.U32 UR4, UR4, 0x1, URZ ;  /* 0x0000000104048899 */ /* 0x000fe2000800063f */
[----:B------:R-:W0:Y:S01]  /*0640*/  F2I.U32.TRUNC.NTZ R9, R9 ;  /* 0x0000000900097305 */ /* 0x000e22000020f000 */
[----:B-1----:R-:W-:Y:S02]  /*0650*/  IMAD R0, R8, R13, UR9 ;  /* 0x0000000908007e24 */ /* 0x002fe4000f8e020d */
[C---:B------:R-:W-:Y:S02]  /*0660*/  IMAD.IADD R7, R5.reuse, 0x1, -R6 ;  /* 0x0000000105077824 */ /* 0x040fe400078e0a06 */
[----:B------:R-:W-:-:S03]  /*0670*/  IMAD.SHL.U32 R6, R5, 0x4, RZ ;  /* 0x0000000405067824 */ /* 0x000fc600078e00ff */
[----:B------:R-:W-:Y:S01]  /*0680*/  ISETP.NE.AND P2, PT, R7, R0, PT ;  /* 0x000000000700720c */ /* 0x000fe20003f45270 */
[----:B-----5:R-:W-:Y:S01]  /*0690*/  @!UP0 ULEA UR6, UR7, UR6, 0x18 ;  /* 0x0000000607068291 */ /* 0x020fe2000f8ec03f */
[----:B------:R-:W-:Y:S01]  /*06a0*/  LOP3.LUT R10, R5, 0xc, R6, 0x78, !PT ;  /* 0x0000000c050a7812 */ /* 0x000fe200078e7806 */
[----:B------:R-:W1:Y:S01]  /*06b0*/  LDC R7, c[0x0][0x140] ;  /* 0x00005000ff077b82 */ /* 0x000e620000000800 */
[----:B------:R-:W-:Y:S01]  /*06c0*/  VOTEU.ALL UP0, P0 ;  /* 0x00000000003f7886 */ /* 0x000fe20000000000 */
[----:B------:R-:W-:Y:S01]  /*06d0*/  LOP3.LUT P0, RZ, R4, 0x7, RZ, 0xc0, !PT ;  /* 0x0000000704ff7812 */ /* 0x000fe2000780c0ff */
[----:B0-----:R-:W-:Y:S01]  /*06e0*/  IMAD.MOV R12, RZ, RZ, -R9 ;  /* 0x000000ffff0c7224 */ /* 0x001fe200078e0a09 */
[----:B------:R0:W-:Y:S01]  /*06f0*/  STL [R1+0x74], R10 ;  /* 0x0000740a01007387 */ /* 0x0001e20000100800 */
[----:B------:R-:W-:Y:S01]  /*0700*/  IMAD.MOV.U32 R4, RZ, RZ, 0x1 ;  /* 0x00000001ff047424 */ /* 0x000fe200078e00ff */
[----:B------:R-:W-:Y:S01]  /*0710*/  ISETP.LT.U32.AND P0, PT, R10, 0x2, !P0 ;  /* 0x000000020a00780c */ /* 0x000fe20004701070 */
[----:B---3--:R-:W-:-:S03]  /*0720*/  IMAD R6, R11, R12, R2 ;  /* 0x0000000c0b067224 */ /* 0x008fc600078e0202 */
[----:B------:R-:W-:Y:S01]  /*0730*/  @P2 LEA.HI R5, R10, R10, RZ, 0x1 ;  /* 0x0000000a0a052211 */ /* 0x000fe200078f08ff */
[----:B------:R-:W2:Y:S02]  /*0740*/  FENCE.VIEW.ASYNC.S ;  /* 0x00000000000073c6 */ /* 0x000ea40000000000 */
[----:B--2---:R0:W2:Y:S01]  /*0750*/  @!UP0 SYNCS.EXCH.64 URZ, [UR6+0x40], UR4 ;  /* 0x00004004063f85b2 */ /* 0x0040a20008000100 */
[----:B------:R-:W-:-:S04]  /*0760*/  @P2 SHF.R.S32.HI R5, RZ, 0x1, R5 ;  /* 0x00000001ff052819 */ /* 0x000fc80000011405 */
[----:B------:R-:W-:Y:S02]  /*0770*/  @P2 ISETP.NE.AND P3, PT, R5, R6, PT ;  /* 0x000000060500220c */ /* 0x000fe40003f65270 */
[----:B------:R-:W-:Y:S02]  /*0780*/  SEL R5, RZ, 0x1, !P0 ;  /* 0x00000001ff057807 */ /* 0x000fe40004000000 */
[----:B------:R-:W-:Y:S02]  /*0790*/  @P2 SEL R4, RZ, 0x1, P3 ;  /* 0x00000001ff042807 */ /* 0x000fe40001800000 */
[----:B-1----:R-:W-:Y:S02]  /*07a0*/  ISETP.EQ.U32.AND P5, PT, R7, 0x1, PT ;  /* 0x000000010700780c */ /* 0x002fe40003fa2070 */
[----:B------:R-:W-:Y:S01]  /*07b0*/  LOP3.LUT R4, R4, R5, RZ, 0xc0, !PT ;  /* 0x0000000504047212 */ /* 0x000fe200078ec0ff */
[----:B------:R0:W1:Y:S01]  /*07c0*/  @!UP1 SYNCS.EXCH.64 URZ, [UR6+0x48], UR4 ;  /* 0x00004804063f95b2 */ /* 0x0000620008000100 */
[----:B------:R-:W-:-:S03]  /*07d0*/  NOP ;  /* 0x0000000000007918 */ /* 0x000fc60000000000 */
[----:B------:R0:W-:Y:S06]  /*07e0*/  STL [R1+0x70], R4 ;  /* 0x0000700401007387 */ /* 0x0001ec0000100800 */
[----:B--2---:R-:W-:Y:S05]  /*07f0*/  @!P5 BRA `(.L_x_3) ;  /* 0x000000000008d947 */ /* 0x004fea0003800000 */
[----:B-1--4-:R-:W-:Y:S01]  /*0800*/  UCGABAR_ARV ;  /* 0x00000000000079c7 */ /* 0x012fe20008000000 */
[----:B------:R-:W-:Y:S05]  /*0810*/  BRA `(.L_x_4) ;  /* 0x0000000000047947 */ /* 0x000fea0003800000 */
.L_x_3:
[----:B-1--4-:R-:W-:Y:S01]  /*0820*/  NOP ;  /* 0x0000000000007918 */ /* 0x012fe20000000000 */
.L_x_4:
[----:B------:R-:W1:Y:S01]  /*0830*/  LDC R3, c[0x0][0x65c] ;  /* 0x00019700ff037b82 */ /* 0x000e620000000800 */
[----:B0-----:R-:W-:Y:S02]  /*0840*/  IMAD.U32 R4, RZ, RZ, UR9 ;  /* 0x00000009ff047e24 */ /* 0x001fe4000f8e00ff */
[----:B------:R-:W-:Y:S01]  /*0850*/  IMAD.MOV.U32 R5, RZ, RZ, RZ ;  /* 0x000000ffff057224 */ /* 0x000fe200078e00ff */
[----:B-1----:R-:W-:-:S13]  /*0860*/  ISETP.NE.AND P4, PT, R3, 0x1, PT ;  /* 0x000000010300780c */ /* 0x002fda0003f85270 */
[----:B------:R-:W0:Y:S01]  /*0870*/  @P4 LDC R7, c[0x0][0x10] ;  /* 0x00000400ff074b82 */ /* 0x000e220000000800 */
[----:B------:R-:W-:Y:S02]  /*0880*/  @P4 IMAD.MOV.U32 R3, RZ, RZ, RZ ;  /* 0x000000ffff034224 */ /* 0x000fe400078e00ff */
[----:B------:R-:W-:-:S05]  /*0890*/  @P4 IMAD.MOV.U32 R13, RZ, RZ, RZ ;  /* 0x000000ffff0d4224 */ /* 0x000fca00078e00ff */
[----:B------:R-:W1:Y:S01]  /*08a0*/  @!P4 LDC R9, c[0x0][0xc] ;  /* 0x00000300ff09cb82 */ /* 0x000e620000000800 */
[----:B0-----:R-:W-:-:S04]  /*08b0*/  @P4 IMAD.WIDE.U32 R6, R7, UR9, R2 ;  /* 0x0000000907064c25 */ /* 0x001fc8000f8e0002 */
[----:B------:R-:W-:Y:S02]  /*08c0*/  @P4 IMAD.MOV.U32 R19, RZ, RZ, R6 ;  /* 0x000000ffff134224 */ /* 0x000fe400078e0006 */
[----:B------:R-:W-:Y:S02]  /*08d0*/  @P4 IMAD.IADD R23, R7, 0x1, R13 ;  /* 0x0000000107174824 */ /* 0x000fe400078e020d */
[----:B-1----:R-:W-:-:S04]  /*08e0*/  @!P4 IMAD.WIDE.U32 R4, R2, R9, R4 ;  /* 0x000000090204c225 */ /* 0x002fc800078e0004 */
[----:B------:R-:W-:Y:S02]  /*08f0*/  @!P4 IMAD.MOV.U32 R19, RZ, RZ, R4 ;  /* 0x000000ffff13c224 */ /* 0x000fe400078e0004 */
[----:B------:R-:W-:-:S03]  /*0900*/  @!P4 IMAD.MOV.U32 R23, RZ, RZ, R5 ;  /* 0x000000ffff17c224 */ /* 0x000fc600078e0005 */
[----:B------:R0:W-:Y:S04]  /*0910*/  STL [R1+0x7c], R19 ;  /* 0x00007c1301007387 */ /* 0x0001e80000100800 */
[----:B------:R0:W-:Y:S01]  /*0920*/  STL [R1+0x78], R23 ;  /* 0x0000781701007387 */ /* 0x0001e20000100800 */
[----:B------:R-:W-:Y:S05]  /*0930*/  @!P5 BRA `(.L_x_5) ;  /* 0x00000000000cd947 */ /* 0x000fea0003800000 */
[----:B------:R-:W-:Y:S01]  /*0940*/  UCGABAR_WAIT ;  /* 0x0000000000007dc7 */ /* 0x000fe20008000000 */
[----:B------:R-:W-:Y:S01]  /*0950*/  CCTL.IVALL ;  /* 0x00000000ff00798f */ /* 0x000fe20002000000 */
[----:B------:R-:W-:Y:S05]  /*0960*/  BRA `(.L_x_6) ;  /* 0x0000000000047947 */ /* 0x000fea0003800000 */
.L_x_5:
[----:B------:R-:W-:Y:S06]  /*0970*/  BAR.SYNC.DEFER_BLOCKING 0x0 ;  /* 0x0000000000007b1d */ /* 0x000fec0000010000 */
.L_x_6:
[----:B------:R-:W-:Y:S05]  /*0980*/  @!P1 BRA `(.L_x_7) ;  /* 0x000000e400a09947 */ /* 0x000fea0003800000 */
[----:B------:R-:W-:-:S06]  /*0990*/  UISETP.GT.U32.AND UP0, UPT, UR10, 0x1, UPT ;  /* 0x000000010a00788c */ /* 0x000fcc000bf04070 */
[----:B------:R-:W-:-:S13]  /*09a0*/  PLOP3.LUT P0, PT, PT, PT, UP0, 0x80, 0x0 ;  /* 0x000000000000781c */ /* 0x000fda0003f0f008 */
[----:B------:R-:W-:Y:S05]  /*09b0*/  @P0 EXIT ;  /* 0x000000000000094d */ /* 0x000fea0003800000 */
[----:B------:R-:W-:Y:S01]  /*09c0*/  IMAD.MOV.U32 R6, RZ, RZ, -0x1 ;  /* 0xffffffffff067424 */ /* 0x000fe200078e00ff */
[----:B------:R-:W-:Y:S01]  /*09d0*/  ULDC.64 UR4, c[0x0][0x650] ;  /* 0x0001940000047ab9 */ /* 0x000fe20000000a00 */
[----:B------:R-:W-:Y:S01]  /*09e0*/  IMAD.MOV.U32 R5, RZ, RZ, -0x1 ;  /* 0xffffffffff057424 */ /* 0x000fe200078e00ff */
[----:B------:R-:W-:Y:S01]  /*09f0*/  ISETP.GE.U32.AND P0, PT, R19, UR4, PT ;  /* 0x0000000413007c0c */ /* 0x000fe2000bf06070 */
[----:B------:R-:W-:Y:S01]  /*0a00*/  UMOV UR12, 0xffffffff ;  /* 0xffffffff000c7882 */ /* 0x000fe20000000000 */
[----:B------:R1:W-:Y:S01]  /*0a10*/  STL [R1+0x84], R6 ;  /* 0x0000840601007387 */ /* 0x0003e20000100800 */
[----:B------:R-:W-:Y:S02]  /*0a20*/  PRMT R4, RZ, 0x7610, R4 ;  /* 0x00007610ff047816 */ /* 0x000fe40000000004 */
[----:B------:R-:W-:Y:S01]  /*0a30*/  ISETP.GE.U32.AND.EX P0, PT, R23, UR5, PT, P0 ;  /* 0x0000000517007c0c */ /* 0x000fe2000bf06100 */
[----:B------:R1:W-:-:S12]  /*0a40*/  STL [R1+0x80], R5 ;  /* 0x0000800501007387 */ /* 0x0003d80000100800 */
[----:B-1----:R-:W-:Y:S05]  /*0a50*/  @P0 BRA `(.L_x_8) ;  /* 0x0000000400380947 */ /* 0x002fea0003800000 */
[----:B------:R-:W1:Y:S01]  /*0a60*/  LDC.64 R14, c[0x0][0x628] ;  /* 0x00018a00ff0e7b82 */ /* 0x000e620000000a00 */
[----:B------:R-:W-:Y:S02]  /*0a70*/  IMAD.MOV.U32 R4, RZ, RZ, R19 ;  /* 0x000000ffff047224 */ /* 0x000fe400078e0013 */
[----:B------:R-:W-:-:S05]  /*0a80*/  IMAD.MOV.U32 R5, RZ, RZ, R23 ;  /* 0x000000ffff057224 */ /* 0x000fca00078e0017 */
[----:B------:R-:W2:Y:S08]  /*0a90*/  LDC R10, c[0x0][0x630] ;  /* 0x00018c00ff0a7b82 */ /* 0x000eb00000000800 */
[----:B------:R-:W3:Y:S01]  /*0aa0*/  LDC.64 R16, c[0x0][0x620] ;  /* 0x00018800ff107b82 */ /* 0x000ee20000000a00 */
[----:B-1----:R-:W-:-:S04]  /*0ab0*/  ISETP.NE.U32.AND P0, PT, R14, RZ, PT ;  /* 0x000000ff0e00720c */ /* 0x002fc80003f05070 */
[----:B------:R-:W-:-:S13]  /*0ac0*/  ISETP.NE.AND.EX P0, PT, R15, RZ, PT, P0 ;  /* 0x000000ff0f00720c */ /* 0x000fda0003f05300 */
[----:B--23--:R-:W-:Y:S05]  /*0ad0*/  @!P0 BRA `(.L_x_9) ;  /* 0x0000000000288947 */ /* 0x00cfea0003800000 */
[----:B------:R-:W1:Y:S02]  /*0ae0*/  LDC R9, c[0x0][0x634] ;  /* 0x00018d00ff097b82 */ /* 0x000e640000000800 */
[----:B-1----:R-:W-:-:S05]  /*0af0*/  IADD3 R9, P0, R19, R9, RZ ;  /* 0x0000000913097210 */ /* 0x002fca0007f1e0ff */
[----:B------:R-:W-:-:S04]  /*0b00*/  IMAD.X R13, RZ, RZ, R23, P0 ;  /* 0x000000ffff0d7224 */ /* 0x000fc800000e0617 */
[----:B------:R-:W-:-:S04]  /*0b10*/  IMAD.WIDE.U32 R4, R13, R14, RZ ;  /* 0x0000000e0d047225 */ /* 0x000fc800078e00ff */
[----:B------:R-:W-:-:S04]  /*0b20*/  IMAD.WIDE.U32 R6, P0, R9, R15, R4 ;  /* 0x0000000f09067225 */ /* 0x000fc80007800004 */
[----:B------:R-:W-:-:S04]  /*0b30*/  IMAD.WIDE.U32 R4, R9, R14, RZ ;  /* 0x0000000e09047225 */ /* 0x000fc800078e00ff */
[----:B------:R-:W-:Y:S01]  /*0b40*/  IMAD.X R9, RZ, RZ, RZ, P0 ;  /* 0x000000ffff097224 */ /* 0x000fe200000e06ff */
[----:B------:R-:W-:Y:S01]  /*0b50*/  IADD3 RZ, P0, R5, R6, RZ ;  /* 0x0000000605ff7210 */ /* 0x000fe20007f1e0ff */
[----:B------:R-:W-:-:S04]  /*0b60*/  IMAD.MOV.U32 R8, RZ, RZ, R7 ;  /* 0x000000ffff087224 */ /* 0x000fc800078e0007 */
[----:B------:R-:W-:-:S08]  /*0b70*/  IMAD.WIDE.U32.X R4, R13, R15, R8, P0 ;  /* 0x0000000f0d047225 */ /* 0x000fd000000e0408 */
.L_x_9:
[----:B------:R-:W1:Y:S01]  /*0b80*/  LDC.64 R20, c[0x0][0x640] ;  /* 0x00019000ff147b82 */ /* 0x000e620000000a00 */
[-C--:B------:R-:W-:Y:S01]  /*0b90*/  SHF.R.U64 R22, R4, R10.reuse, R5 ;  /* 0x0000000a04167219 */ /* 0x080fe20000001205 */
[----:B------:R-:W-:Y:S01]  /*0ba0*/  IMAD.MOV.U32 R4, RZ, RZ, R19 ;  /* 0x000000ffff047224 */ /* 0x000fe200078e0013 */
[----:B------:R-:W-:Y:S01]  /*0bb0*/  SHF.R.U32.HI R3, RZ, R10, R5 ;  /* 0x0000000aff037219 */ /* 0x000fe20000011605 */
[----:B------:R-:W-:Y:S01]  /*0bc0*/  IMAD.MOV.U32 R5, RZ, RZ, R23 ;  /* 0x000000ffff057224 */ /* 0x000fe200078e0017 */
[----:B------:R-:W-:Y:S01]  /*0bd0*/  IADD3 R7, P0, RZ, -R22, RZ ;  /* 0x80000016ff077210 */ /* 0x000fe20007f1e0ff */
[----:B0-----:R-:W-:Y:S02]  /*0be0*/  IMAD R23, R11, R12, R2 ;  /* 0x0000000c0b177224 */ /* 0x001fe400078e0202 */
[----:B------:R-:W0:Y:S01]  /*0bf0*/  LDC R8, c[0x0][0x618] ;  /* 0x00018600ff087b82 */ /* 0x000e220000000800 */
[----:B------:R-:W-:Y:S02]  /*0c00*/  IMAD.MOV.U32 R11, RZ, RZ, 0x1 ;  /* 0x00000001ff0b7424 */ /* 0x000fe400078e00ff */
[----:B------:R-:W-:-:S02]  /*0c10*/  IMAD.X R3, RZ, RZ, ~R3, P0 ;  /* 0x000000ffff037224 */ /* 0x000fc400000e0e03 */
[----:B------:R-:W-:-:S03]  /*0c20*/  IMAD.WIDE.U32 R4, R7, R16, R4 ;  /* 0x0000001007047225 */ /* 0x000fc600078e0004 */
[----:B------:R-:W2:Y:S01]  /*0c30*/  LDC R14, c[0x0][0x608] ;  /* 0x00018200ff0e7b82 */ /* 0x000ea20000000800 */
[----:B------:R-:W-:-:S04]  /*0c40*/  IMAD R6, R3, R16, RZ ;  /* 0x0000001003067224 */ /* 0x000fc800078e02ff */
[----:B------:R-:W-:-:S03]  /*0c50*/  IMAD R3, R7, R17, R6 ;  /* 0x0000001107037224 */ /* 0x000fc600078e0206 */
[----:B------:R-:W3:Y:S01]  /*0c60*/  LDC R18, c[0x0][0x658] ;  /* 0x00019600ff127b82 */ /* 0x000ee20000000800 */
[----:B------:R-:W-:Y:S01]  /*0c70*/  IMAD.IADD R3, R5, 0x1, R3 ;  /* 0x0000000105037824 */ /* 0x000fe200078e0203 */
[----:B-1----:R-:W-:Y:S01]  /*0c80*/  ISETP.NE.U32.AND P0, PT, R20, RZ, PT ;  /* 0x000000ff1400720c */ /* 0x002fe20003f05070 */
[----:B------:R-:W-:-:S03]  /*0c90*/  IMAD.MOV.U32 R5, RZ, RZ, -0x1 ;  /* 0xffffffffff057424 */ /* 0x000fc600078e00ff */
[----:B------:R-:W-:Y:S02]  /*0ca0*/  ISETP.NE.AND.EX P0, PT, R21, RZ, PT, P0 ;  /* 0x000000ff1500720c */ /* 0x000fe40003f05300 */
[----:B------:R-:W1:Y:S01]  /*0cb0*/  LDC R13, c[0x0][0x600] ;  /* 0x00018000ff0d7b82 */ /* 0x000e620000000800 */
[-CC-:B0-----:R-:W-:Y:S02]  /*0cc0*/  SHF.R.U64 R10, R4, R8.reuse, R3.reuse ;  /* 0x00000008040a7219 */ /* 0x181fe40000001203 */
[----:B------:R-:W-:-:S05]  /*0cd0*/  SHF.R.U32.HI R3, RZ, R8, R3 ;  /* 0x00000008ff037219 */ /* 0x000fca0000011603 */
[----:B------:R-:W0:Y:S01]  /*0ce0*/  LDC R15, c[0x0][0x648] ;  /* 0x00019200ff0f7b82 */ /* 0x000e220000000800 */
[-CC-:B--2---:R-:W-:Y:S02]  /*0cf0*/  SHF.R.U64 R19, R10, R14.reuse, R3.reuse ;  /* 0x0000000e0a137219 */ /* 0x184fe40000001203 */
[----:B------:R-:W-:-:S05]  /*0d00*/  SHF.R.U32.HI R3, RZ, R14, R3 ;  /* 0x0000000eff037219 */ /* 0x000fca0000011603 */
[----:B------:R-:W2:Y:S01]  /*0d10*/  LDC R17, c[0x0][0x638] ;  /* 0x00018e00ff117b82 */ /* 0x000ea20000000800 */
[-C--:B---3--:R-:W-:Y:S02]  /*0d20*/  SHF.L.U32 R2, R5, R18.reuse, RZ ;  /* 0x0000001205027219 */ /* 0x088fe400000006ff */
[--C-:B------:R-:W-:Y:S02]  /*0d30*/  SHF.R.U64 R12, R19, R18, R3.reuse ;  /* 0x00000012130c7219 */ /* 0x100fe40000001203 */
[----:B------:R-:W-:Y:S02]  /*0d40*/  LOP3.LUT R8, RZ, R2, RZ, 0x33, !PT ;  /* 0x00000002ff087212 */ /* 0x000fe400078e33ff */
[----:B------:R-:W-:Y:S01]  /*0d50*/  SHF.R.U32.HI R3, RZ, R18, R3 ;  /* 0x00000012ff037219 */ /* 0x000fe20000011603 */
[----:B------:R-:W3:Y:S01]  /*0d60*/  LDC R16, c[0x0][0x610] ;  /* 0x00018400ff107b82 */ /* 0x000ee20000000800 */
[----:B------:R-:W-:Y:S01]  /*0d70*/  IMAD.MOV.U32 R2, RZ, RZ, R12 ;  /* 0x000000ffff027224 */ /* 0x000fe200078e000c */
[----:B------:R-:W-:Y:S06]  /*0d80*/  @!P0 BRA `(.L_x_10) ;  /* 0x0000000000288947 */ /* 0x000fec0003800000 */
[----:B------:R-:W4:Y:S02]  /*0d90*/  LDC R7, c[0x0][0x64c] ;  /* 0x00019300ff077b82 */ /* 0x000f240000000800 */
[----:B----4-:R-:W-:-:S05]  /*0da0*/  IADD3 R7, P0, R12, R7, RZ ;  /* 0x000000070c077210 */ /* 0x010fca0007f1e0ff */
        /* <DEDUP_REMOVED lines=8> */
.L_x_10:
[----:B0-----:R-:W-:Y:S01]  /*0e30*/  SHF.R.U64 R4, R2, R15, R3 ;  /* 0x0000000f02047219 */ /* 0x001fe20000001203 */
[----:B-1----:R-:W-:Y:S01]  /*0e40*/  VIADD R5, R13, 0xffffffff ;  /* 0xffffffff0d057836 */ /* 0x002fe20000000000 */
[----:B------:R-:W-:Y:S02]  /*0e50*/  SHF.L.U32 R2, R11, R18, RZ ;  /* 0x000000120b027219 */ /* 0x000fe400000006ff */
[----:B------:R-:W-:Y:S01]  /*0e60*/  LOP3.LUT R3, R19, R8, RZ, 0xc0, !PT ;  /* 0x0000000813037212 */ /* 0x000fe200078ec0ff */
[----:B------:R-:W-:Y:S01]  /*0e70*/  IMAD.MOV R6, RZ, RZ, -R4 ;  /* 0x000000ffff067224 */ /* 0x000fe200078e0a04 */
[----:B------:R-:W-:Y:S02]  /*0e80*/  SEL R0, R0, R23, !P4 ;  /* 0x0000001700007207 */ /* 0x000fe40006000000 */
[----:B------:R-:W-:Y:S01]  /*0e90*/  LOP3.LUT R5, R10, R5, RZ, 0xc0, !PT ;  /* 0x000000050a057212 */ /* 0x000fe200078ec0ff */
[----:B------:R-:W-:Y:S01]  /*0ea0*/  IMAD R3, R2, R4, R3 ;  /* 0x0000000402037224 */ /* 0x000fe200078e0203 */
[----:B------:R-:W-:Y:S01]  /*0eb0*/  R2UR UR12, R22 ;  /* 0x00000000160c72ca */ /* 0x000fe200000e0000 */
[----:B--2---:R-:W-:-:S02]  /*0ec0*/  IMAD R2, R6, R17, R12 ;  /* 0x0000001106027224 */ /* 0x004fc400078e020c */
[----:B---3--:R-:W-:Y:S02]  /*0ed0*/  IMAD R0, R3, R16, R0 ;  /* 0x0000001003007224 */ /* 0x008fe400078e0200 */
[----:B------:R-:W-:Y:S02]  /*0ee0*/  IMAD R3, R2, R13, R5 ;  /* 0x0000000d02037224 */ /* 0x000fe400078e0205 */
[----:B------:R-:W-:-:S03]  /*0ef0*/  IMAD.MOV.U32 R4, RZ, RZ, 0x1 ;  /* 0x00000001ff047424 */ /* 0x000fc600078e00ff */
[----:B------:R-:W-:Y:S02]  /*0f00*/  SEL R2, R3, R0, !P4 ;  /* 0x0000000003027207 */ /* 0x000fe40006000000 */
[----:B------:R-:W-:-:S03]  /*0f10*/  SEL R0, R0, R3, !P4 ;  /* 0x0000000300007207 */ /* 0x000fc60006000000 */
[----:B------:R1:W-:Y:S04]  /*0f20*/  STL [R1+0x80], R2 ;  /* 0x0000800201007387 */ /* 0x0003e80000100800 */
[----:B------:R1:W-:Y:S02]  /*0f30*/  STL [R1+0x84], R0 ;  /* 0x0000840001007387 */ /* 0x0003e40000100800 */
.L_x_8:
[----:B------:R-:W-:-:S08]  /*0f40*/  NOP ;  /* 0x0000000000007918 */ /* 0x000fd00000000000 */
[----:B------:R-:W2:Y:S02]  /*0f50*/  USETMAXREG.TRY_ALLOC.CTAPOOL UP0, 0xe8 ;  /* 0x000000e8000079c8 */ /* 0x000ea40008000600 */
[----:B--2---:R-:W-:-:S13]  /*0f60*/  PLOP3.LUT P0, PT, PT, PT, UP0, 0x80, 0x0 ;  /* 0x000000000000781c */ /* 0x004fda0003f0f008 */
[----:B------:R-:W-:Y:S05]  /*0f70*/  @!P0 BRA `(.L_x_8) ;  /* 0xfffffffc00f08947 */ /* 0x000fea000383ffff */
[----:B------:R-:W-:Y:S01]  /*0f80*/  ULDC.64 UR4, c[0x0][0x598] ;  /* 0x0001660000047ab9 */ /* 0x000fe20000000a00 */
[----:B------:R-:W-:Y:S01]  /*0f90*/  ULDC.64 UR14, c[0x0][0x208] ;  /* 0x00008200000e7ab9 */ /* 0x000fe20000000a00 */
[----:B------:R-:W-:-:S04]  /*0fa0*/  ISETP.NE.U32.AND P0, PT, RZ, UR4, PT ;  /* 0x00000004ff007c0c */ /* 0x000fc8000bf05070 */
[----:B------:R-:W-:-:S13]  /*0fb0*/  ISETP.NE.AND.EX P0, PT, RZ, UR5, PT, P0 ;  /* 0x00000005ff007c0c */ /* 0x000fda000bf05300 */
[----:B------:R-:W-:Y:S05]  /*0fc0*/  @!P0 BRA `(.L_x_11) ;  /* 0x0000000000208947 */ /* 0x000fea0003800000 */
[----:B-1----:R-:W1:Y:S02]  /*0fd0*/  LDC.64 R2, c[0x0][0x598] ;  /* 0x00016600ff027b82 */ /* 0x002e640000000a00 */
[----:B-1----:R-:W2:Y:S02]  /*0fe0*/  LDG.E.64 R2, desc[UR14][R2.64] ;  /* 0x0000000e02027981 */ /* 0x002ea4000c1e1b00 */
[----:B--2---:R-:W-:-:S04]  /*0ff0*/  ISETP.NE.U32.AND P0, PT, R2, RZ, PT ;  /* 0x000000ff0200720c */ /* 0x004fc80003f05070 */
[----:B------:R-:W-:-:S13]  /*1000*/  ISETP.NE.AND.EX P0, PT, R3, RZ, PT, P0 ;  /* 0x000000ff0300720c */ /* 0x000fda0003f05300 */
[----:B------:R-:W-:Y:S05]  /*1010*/  @!P0 BRA `(.L_x_11) ;  /* 0x00000000000c8947 */ /* 0x000fea0003800000 */
[----:B------:R-:W2:Y:S02]  /*1020*/  LD.E R2, desc[UR14][R2.64] ;  /* 0x0000000e02027980 */ /* 0x000ea4000c101900 */
[----:B--2---:R-:W-:Y:S01]  /*1030*/  R2UR UR20, R2 ;  /* 0x00000000021472ca */ /* 0x004fe200000e0000 */
[----:B------:R-:W-:-:S14]  /*1040*/  BRA `(.L_x_12) ;  /* 0x0000000000247947 */ /* 0x000fdc0003800000 */
.L_x_11:
[----:B------:R-:W-:Y:S02]  /*1050*/  ULDC.64 UR4, c[0x0][0x588] ;  /* 0x0001620000047ab9 */ /* 0x000fe40000000a00 */
[----:B------:R-:W-:-:S04]  /*1060*/  ISETP.NE.U32.AND P0, PT, RZ, UR4, PT ;  /* 0x00000004ff007c0c */ /* 0x000fc8000bf05070 */
[----:B------:R-:W-:-:S13]  /*1070*/  ISETP.NE.AND.EX P0, PT, RZ, UR5, PT, P0 ;  /* 0x00000005ff007c0c */ /* 0x000fda000bf05300 */
[----:B------:R-:W-:Y:S05]  /*1080*/  @!P0 BRA `(.L_x_13) ;  /* 0x0000000000108947 */ /* 0x000fea0003800000 */
[----:B-1----:R-:W1:Y:S02]  /*1090*/  LDC.64 R2, c[0x0][0x588] ;  /* 0x00016200ff027b82 */ /* 0x002e640000000a00 */
[----:B-1----:R-:W2:Y:S02]  /*10a0*/  LDG.E R2, desc[UR14][R2.64] ;  /* 0x0000000e02027981 */ /* 0x002ea4000c1e1900 */
[----:B--2---:R-:W-:Y:S01]  /*10b0*/  R2UR UR20, R2 ;  /* 0x00000000021472ca */ /* 0x004fe200000e0000 */
[----:B------:R-:W-:-:S14]  /*10c0*/  BRA `(.L_x_12) ;  /* 0x0000000000047947 */ /* 0x000fdc0003800000 */
.L_x_13:
[----:B------:R-:W-:-:S05]  /*10d0*/  ULDC UR20, c[0x0][0x580] ;  /* 0x0001600000147ab9 */ /* 0x000fca0000000800 */
.L_x_12:
[----:B------:R-:W-:Y:S02]  /*10e0*/  ULDC.64 UR4, c[0x0][0x5a0] ;  /* 0x0001680000047ab9 */ /* 0x000fe40000000a00 */
        /* <DEDUP_REMOVED lines=11> */
.L_x_14:
        /* <DEDUP_REMOVED lines=8> */
.L_x_16:
[----:B------:R-:W-:-:S05]  /*1220*/  ULDC UR21, c[0x0][0x584] ;  /* 0x0001610000157ab9 */ /* 0x000fca0000000800 */
.L_x_15:
[----:B------:R-:W-:-:S13]  /*1230*/  LOP3.LUT P0, RZ, R4, 0xff, RZ, 0xc0, !PT ;  /* 0x000000ff04ff7812 */ /* 0x000fda000780c0ff */
[----:B------:R-:W-:Y:S05]  /*1240*/  @!P0 EXIT ;  /* 0x000000000000894d */ /* 0x000fea0003800000 */
[----:B------:R-:W-:Y:S01]  /*1250*/  ULDC UR4, c[0x0][0x28c] ;  /* 0x0000a30000047ab9 */ /* 0x000fe20000000800 */
[----:B------:R-:W-:Y:S02]  /*1260*/  ULOP3.LUT UR22, UR13, 0x1, URZ, 0xfc, !UPT ;  /* 0x000000010d167892 */ /* 0x000fe4000f8efc3f */
[----:B------:R-:W-:-:S04]  /*1270*/  UIADD3 UR4, UR4, 0x7f, URZ ;  /* 0x0000007f04047890 */ /* 0x000fc8000fffe03f */
[----:B------:R-:W-:-:S04]  /*1280*/  USHF.R.S32.HI UR5, URZ, 0x1f, UR4 ;  /* 0x0000001f3f057899 */ /* 0x000fc80008011404 */
[----:B------:R-:W-:-:S03]  /*1290*/  ULEA.HI UR5, UR5, UR4, URZ, 0x7 ;  /* 0x0000000405057291 */ /* 0x000fc6000f8f383f */
[----:B------:R-:W-:Y:S01]  /*12a0*/  UMOV UR4, URZ ;  /* 0x0000003f00047c82 */ /* 0x000fe20008000000 */
[----:B------:R-:W-:-:S03]  /*12b0*/  USHF.R.S32.HI UR9, URZ, 0x7, UR5 ;  /* 0x000000073f097899 */ /* 0x000fc60008011405 */
[----:B------:R-:W-:-:S09]  /*12c0*/  UMOV UR5, URZ ;  /* 0x0000003f00057c82 */ /* 0x000fd20008000000 */
.L_x_299:
[----:B-1----:R-:W1:Y:S01]  /*12d0*/  S2R R0, SR_TID.X ;  /* 0x0000000000007919 */ /* 0x002e620000002100 */
[----:B--2---:R-:W2:Y:S01]  /*12e0*/  S2UR UR18, SR_CgaCtaId ;  /* 0x00000000001279c3 */ /* 0x004ea20000008800 */
[----:B------:R-:W-:Y:S01]  /*12f0*/  UMOV UR17, 0x400 ;  /* 0x0000040000117882 */ /* 0x000fe20000000000 */
[----:B------:R-:W-:Y:S01]  /*1300*/  UMOV UR6, URZ ;  /* 0x0000003f00067c82 */ /* 0x000fe20008000000 */
[----:B------:R-:W-:Y:S01]  /*1310*/  STL [R1+0x6c], RZ ;  /* 0x00006cff01007387 */ /* 0x000fe20000100800 */
[----:B------:R-:W-:Y:S01]  /*1320*/  UMOV UR7, URZ ;  /* 0x0000003f00077c82 */ /* 0x000fe20008000000 */
[----:B------:R-:W-:Y:S01]  /*1330*/  UMOV UR8, URZ ;  /* 0x0000003f00087c82 */ /* 0x000fe20008000000 */
[----:B------:R-:W-:Y:S01]  /*1340*/  UMOV UR23, UR5 ;  /* 0x0000000500177c82 */ /* 0x000fe20008000000 */
[----:B------:R-:W-:Y:S01]  /*1350*/  STL [R1+0x68], RZ ;  /* 0x000068ff01007387 */ /* 0x000fe20000100800 */
[----:B---3--:R-:W3:Y:S01]  /*1360*/  LDC R2, c[0x0][0x28c] ;  /* 0x0000a300ff027b82 */ /* 0x008ee20000000800 */
[----:B------:R-:W-:Y:S01]  /*1370*/  UMOV UR24, UR4 ;  /* 0x0000000400187c82 */ /* 0x000fe20008000000 */
[----:B------:R-:W-:Y:S01]  /*1380*/  CS2R R4, SRZ ;  /* 0x0000000000047805 */ /* 0x000fe2000001ff00 */
[----:B------:R-:W-:Y:S01]  /*1390*/  STL [R1+0x64], RZ ;  /* 0x000064ff01007387 */ /* 0x000fe20000100800 */
[----:B------:R-:W-:-:S02]  /*13a0*/  CS2R R6, SRZ ;  /* 0x0000000000067805 */ /* 0x000fc4000001ff00 */
[----:B------:R-:W-:Y:S02]  /*13b0*/  CS2R R8, SRZ ;  /* 0x0000000000087805 */ /* 0x000fe4000001ff00 */
[----:B------:R-:W-:Y:S01]  /*13c0*/  CS2R R10, SRZ ;  /* 0x00000000000a7805 */ /* 0x000fe2000001ff00 */
[----:B------:R-:W-:Y:S01]  /*13d0*/  STL [R1+0x60], RZ ;  /* 0x000060ff01007387 */ /* 0x000fe20000100800 */
[----:B------:R-:W-:Y:S02]  /*13e0*/  CS2R R12, SRZ ;  /* 0x00000000000c7805 */ /* 0x000fe4000001ff00 */
[----:B------:R-:W-:Y:S02]  /*13f0*/  CS2R R14, SRZ ;  /* 0x00000000000e7805 */ /* 0x000fe4000001ff00 */
[----:B------:R-:W-:Y:S01]  /*1400*/  CS2R R16, SRZ ;  /* 0x0000000000107805 */ /* 0x000fe2000001ff00 */
[----:B------:R-:W-:Y:S01]  /*1410*/  STL [R1+0x5c], RZ ;  /* 0x00005cff01007387 */ /* 0x000fe20000100800 */
[----:B0-----:R-:W-:-:S02]  /*1420*/  CS2R R18, SRZ ;  /* 0x0000000000127805 */ /* 0x001fc4000001ff00 */
[----:B------:R-:W-:Y:S02]  /*1430*/  CS2R R20, SRZ ;  /* 0x0000000000147805 */ /* 0x000fe4000001ff00 */
[----:B------:R-:W-:Y:S01]  /*1440*/  CS2R R22, SRZ ;  /* 0x0000000000167805 */ /* 0x000fe2000001ff00 */
[----:B------:R-:W-:Y:S01]  /*1450*/  STL [R1+0x58], RZ ;  /* 0x000058ff01007387 */ /* 0x000fe20000100800 */
[----:B------:R-:W-:Y:S02]  /*1460*/  CS2R R152, SRZ ;  /* 0x0000000000987805 */ /* 0x000fe4000001ff00 */
[----:B------:R-:W-:Y:S02]  /*1470*/  CS2R R154, SRZ ;  /* 0x00000000009a7805 */ /* 0x000fe4000001ff00 */
[----:B------:R-:W-:Y:S01]  /*1480*/  CS2R R156, SRZ ;  /* 0x00000000009c7805 */ /* 0x000fe2000001ff00 */
[----:B------:R-:W-:Y:S01]  /*1490*/  STL [R1+0x54], RZ ;  /* 0x000054ff01007387 */ /* 0x000fe20000100800 */
[----:B------:R-:W-:-:S02]  /*14a0*/  CS2R R158, SRZ ;  /* 0x00000000009e7805 */ /* 0x000fc4000001ff00 */
[----:B------:R-:W-:Y:S02]  /*14b0*/  CS2R R160, SRZ ;  /* 0x0000000000a07805 */ /* 0x000fe4000001ff00 */
[----:B------:R-:W-:Y:S02]  /*14c0*/  CS2R R162, SRZ ;  /* 0x0000000000a27805 */ /* 0x000fe4000001ff00 */
[----:B-1----:R-:W-:Y:S01]  /*14d0*/  LOP3.LUT R0, R0, 0x80, RZ, 0xc0, !PT ;  /* 0x0000008000007812 */ /* 0x002fe200078ec0ff */
[----:B------:R-:W-:Y:S01]  /*14e0*/  STL [R1+0x50], RZ ;  /* 0x000050ff01007387 */ /* 0x000fe20000100800 */
[----:B---3--:R-:W-:Y:S02]  /*14f0*/  ISETP.GE.AND P0, PT, R2, 0x1, PT ;  /* 0x000000010200780c */ /* 0x008fe40003f06270 */
[----:B------:R-:W-:Y:S02]  /*1500*/  CS2R R2, SRZ ;  /* 0x0000000000027805 */ /* 0x000fe4000001ff00 */
[----:B------:R-:W-:Y:S01]  /*1510*/  SHF.R.U32.HI R0, RZ, 0x7, R0 ;  /* 0x00000007ff007819 */ /* 0x000fe20000011600 */
        /* <DEDUP_REMOVED lines=8> */
[----:B------:R-:W0:Y:S01]  /*15a0*/  SHFL.IDX PT, R0, R0, RZ, 0x1f ;  /* 0x00001fff00007589 */ /* 0x000e2200000e0000 */
[----:B------:R-:W-:-:S02]  /*15b0*/  CS2R R176, SRZ ;  /* 0x0000000000b07805 */ /* 0x000fc4000001ff00 */
[----:B------:R-:W-:Y:S02]  /*15c0*/  CS2R R178, SRZ ;  /* 0x0000000000b27805 */ /* 0x000fe4000001ff00 */
[----:B------:R-:W-:Y:S01]  /*15d0*/  CS2R R180, SRZ ;  /* 0x0000000000b47805 */ /* 0x000fe2000001ff00 */
[----:B------:R1:W-:Y:S01]  /*15e0*/  STL [R1+0x44], RZ ;  /* 0x000044ff01007387 */ /* 0x0003e20000100800 */
[----:B------:R-:W-:Y:S02]  /*15f0*/  CS2R R182, SRZ ;  /* 0x0000000000b67805 */ /* 0x000fe4000001ff00 */
[----:B------:R-:W-:Y:S02]  /*1600*/  CS2R R184, SRZ ;  /* 0x0000000000b87805 */ /* 0x000fe4000001ff00 */
[----:B------:R-:W-:Y:S01]  /*1610*/  CS2R R186, SRZ ;  /* 0x0000000000ba7805 */ /* 0x000fe2000001ff00 */
[----:B------:R1:W-:Y:S01]  /*1620*/  STL [R1+0x40], RZ ;  /* 0x000040ff01007387 */ /* 0x0003e20000100800 */
        /* <DEDUP_REMOVED lines=14> */
[----:B------:R-:W-:Y:S02]  /*1710*/  CS2R R210, SRZ ;  /* 0x0000000000d27805 */ /* 0x000fe4000001ff00 */
[----:B0-----:R-:W-:Y:S01]  /*1720*/  R2UR UR10, R0 ;  /* 0x00000000000a72ca */ /* 0x001fe200000e0000 */
[----:B------:R1:W-:Y:S01]  /*1730*/  STL [R1+0x30], RZ ;  /* 0x000030ff01007387 */ /* 0x0003e20000100800 */
[----:B------:R-:W-:Y:S01]  /*1740*/  IMAD.MOV.U32 R0, RZ, RZ, RZ ;  /* 0x000000ffff007224 */ /* 0x000fe200078e00ff */
[----:B------:R-:W-:-:S02]  /*1750*/  CS2R R212, SRZ ;  /* 0x0000000000d47805 */ /* 0x000fc4000001ff00 */
[----:B------:R-:W-:Y:S01]  /*1760*/  CS2R R214, SRZ ;  /* 0x0000000000d67805 */ /* 0x000fe2000001ff00 */
[----:B------:R1:W-:Y:S01]  /*1770*/  STL [R1+0x2c], RZ ;  /* 0x00002cff01007387 */ /* 0x0003e20000100800 */
[----:B------:R-:W-:Y:S02]  /*1780*/  CS2R R216, SRZ ;  /* 0x0000000000d87805 */ /* 0x000fe4000001ff00 */
[----:B------:R-:W-:Y:S02]  /*1790*/  CS2R R218, SRZ ;  /* 0x0000000000da7805 */ /* 0x000fe4000001ff00 */
[----:B------:R-:W-:Y:S01]  /*17a0*/  CS2R R220, SRZ ;  /* 0x0000000000dc7805 */ /* 0x000fe2000001ff00 */
[----:B------:R1:W-:Y:S01]  /*17b0*/  STL [R1+0x28], RZ ;  /* 0x000028ff01007387 */ /* 0x0003e20000100800 */
[----:B------:R-:W-:Y:S02]  /*17c0*/  CS2R R222, SRZ ;  /* 0x0000000000de7805 */ /* 0x000fe4000001ff00 */
[----:B------:R-:W-:-:S02]  /*17d0*/  CS2R R224, SRZ ;  /* 0x0000000000e07805 */ /* 0x000fc4000001ff00 */
[----:B------:R-:W-:Y:S01]  /*17e0*/  CS2R R226, SRZ ;  /* 0x0000000000e27805 */ /* 0x000fe2000001ff00 */
[----:B------:R1:W-:Y:S01]  /*17f0*/  STL [R1+0x24], RZ ;  /* 0x000024ff01007387 */ /* 0x0003e20000100800 */
[----:B------:R-:W-:Y:S01]  /*1800*/  ULEA.HI UR11, UR10, UR10, URZ, 0x1 ;  /* 0x0000000a0a0b7291 */ /* 0x000fe2000f8f083f */
[----:B------:R-:W-:Y:S01]  /*1810*/  IMAD.MOV.U32 R228, RZ, RZ, RZ ;  /* 0x000000ffffe47224 */ /* 0x000fe200078e00ff */
[----:B------:R-:W-:Y:S01]  /*1820*/  CS2R R88, SRZ ;  /* 0x0000000000587805 */ /* 0x000fe2000001ff00 */
[----:B------:R1:W-:Y:S01]  /*1830*/  STL [R1+0x20], RZ ;  /* 0x000020ff01007387 */ /* 0x0003e20000100800 */
[----:B------:R-:W-:Y:S01]  /*1840*/  ULOP3.LUT UR16, UR11, 0x7fffe, URZ, 0xc0, !UPT ;  /* 0x0007fffe0b107892 */ /* 0x000fe2000f8ec03f */
[----:B------:R-:W-:Y:S01]  /*1850*/  CS2R R90, SRZ ;  /* 0x00000000005a7805 */ /* 0x000fe2000001ff00 */
[----:B--2---:R-:W-:Y:S01]  /*1860*/  ULEA UR11, UR18, UR17, 0x18 ;  /* 0x00000011120b7291 */ /* 0x004fe2000f8ec03f */
[----:B------:R1:W-:Y:S01]  /*1870*/  STL [R1+0x1c], RZ ;  /* 0x00001cff01007387 */ /* 0x0003e20000100800 */
[----:B------:R-:W-:Y:S01]  /*1880*/  UIADD3 UR16, UR10, -UR16, URZ ;  /* 0x800000100a107290 */ /* 0x000fe2000fffe03f */
[----:B------:R-:W-:-:S02]  /*1890*/  CS2R R92, SRZ ;  /* 0x00000000005c7805 */ /* 0x000fc4000001ff00 */
[----:B------:R-:W-:Y:S01]  /*18a0*/  CS2R R94, SRZ ;  /* 0x00000000005e7805 */ /* 0x000fe2000001ff00 */
[----:B------:R1:W-:Y:S01]  /*18b0*/  STL [R1+0x18], RZ ;  /* 0x000018ff01007387 */ /* 0x0003e20000100800 */
[----:B------:R-:W-:Y:S01]  /*18c0*/  ULEA UR16, UR16, UR11, 0xd ;  /* 0x0000000b10107291 */ /* 0x000fe2000f8e683f */
[----:B------:R-:W-:Y:S02]  /*18d0*/  CS2R R96, SRZ ;  /* 0x0000000000607805 */ /* 0x000fe4000001ff00 */
[----:B------:R-:W-:Y:S01]  /*18e0*/  CS2R R98, SRZ ;  /* 0x0000000000627805 */ /* 0x000fe2000001ff00 */
[----:B------:R1:W-:Y:S01]  /*18f0*/  STL [R1+0x14], RZ ;  /* 0x000014ff01007387 */ /* 0x0003e20000100800 */
[----:B------:R-:W-:Y:S01]  /*1900*/  UIADD3 UR16, UR16, 0x100, URZ ;  /* 0x0000010010107890 */ /* 0x000fe2000fffe03f */
[----:B------:R-:W-:Y:S02]  /*1910*/  CS2R R100, SRZ ;  /* 0x0000000000647805 */ /* 0x000fe4000001ff00 */
[----:B------:R-:W-:Y:S01]  /*1920*/  CS2R R102, SRZ ;  /* 0x0000000000667805 */ /* 0x000fe2000001ff00 */
[----:B------:R1:W-:Y:S01]  /*1930*/  STL [R1+0x10], RZ ;  /* 0x000010ff01007387 */ /* 0x0003e20000100800 */
[----:B------:R-:W-:Y:S01]  /*1940*/  USHF.R.U32.HI UR10, URZ, 0x4, UR16 ;  /* 0x000000043f0a7899 */ /* 0x000fe20008011610 */
[----:B------:R-:W-:-:S02]  /*1950*/  CS2R R104, SRZ ;  /* 0x0000000000687805 */ /* 0x000fc4000001ff00 */
[----:B------:R-:W-:Y:S01]  /*1960*/  CS2R R106, SRZ ;  /* 0x00000000006a7805 */ /* 0x000fe2000001ff00 */
[----:B------:R1:W-:Y:S01]  /*1970*/  STL [R1+0xc], RZ ;  /* 0x00000cff01007387 */ /* 0x0003e20000100800 */
[----:B------:R-:W-:Y:S01]  /*1980*/  ULOP3.LUT UR10, UR10, 0x3fff, URZ, 0xc0, !UPT ;  /* 0x00003fff0a0a7892 */ /* 0x000fe2000f8ec03f */
        /* <DEDUP_REMOVED lines=10> */
[----:B------:R1:W-:Y:S01]  /*1a30*/  STL [R1], RZ ;  /* 0x000000ff01007387 */ /* 0x0003e20000100800 */
[----:B------:R-:W-:Y:S02]  /*1a40*/  CS2R R124, SRZ ;  /* 0x00000000007c7805 */ /* 0x000fe4000001ff00 */
[----:B------:R-:W-:Y:S02]  /*1a50*/  CS2R R126, SRZ ;  /* 0x00000000007e7805 */ /* 0x000fe4000001ff00 */
[----:B------:R-:W-:Y:S02]  /*1a60*/  CS2R R128, SRZ ;  /* 0x0000000000807805 */ /* 0x000fe4000001ff00 */
[----:B------:R-:W-:-:S02]  /*1a70*/  CS2R R130, SRZ ;  /* 0x0000000000827805 */ /* 0x000fc4000001ff00 */
[----:B------:R-:W-:Y:S02]  /*1a80*/  CS2R R132, SRZ ;  /* 0x0000000000847805 */ /* 0x000fe4000001ff00 */
[----:B------:R-:W-:Y:S02]  /*1a90*/  CS2R R134, SRZ ;  /* 0x0000000000867805 */ /* 0x000fe4000001ff00 */
        /* <DEDUP_REMOVED lines=10> */
[----:B----4-:R-:W-:Y:S02]  /*1b40*/  CS2R R28, SRZ ;  /* 0x00000000001c7805 */ /* 0x010fe4000001ff00 */
        /* <DEDUP_REMOVED lines=28> */
[----:B------:R-:W-:Y:S01]  /*1d10*/  CS2R R86, SRZ ;  /* 0x0000000000567805 */ /* 0x000fe2000001ff00 */
[----:B-1----:R-:W-:Y:S06]  /*1d20*/  @!P0 BRA `(.L_x_17) ;  /* 0x0000001000c08947 */ /* 0x002fec0003800000 */
[----:B------:R-:W-:-:S06]  /*1d30*/  UISETP.NE.AND UP0, UPT, UR22, 0x3, UPT ;  /* 0x000000031600788c */ /* 0x000fcc000bf05270 */
[----:B------:R-:W-:-:S13]  /*1d40*/  PLOP3.LUT P1, PT, PT, PT, UP0, 0x80, 0x0 ;  /* 0x000000000000781c */ /* 0x000fda0003f2f008 */
[----:B------:R-:W-:Y:S05]  /*1d50*/  @!P1 BRA `(.L_x_18) ;  /* 0x0000000000049947 */ /* 0x000fea0003800000 */
[----:B------:R-:W-:Y:S01]  /*1d60*/  BPT.TRAP 0x1 ;  /* 0x000000040000795c */ /* 0x000fe20000300000 */
.L_x_18:
[----:B------:R-:W-:Y:S01]  /*1d70*/  ULEA UR6, UR5, UR11, 0x3 ;  /* 0x0000000b05067291 */ /* 0x000fe2000f8e183f */
[----:B------:R-:W-:-:S05]  /*1d80*/  IMAD.U32 R0, RZ, RZ, UR4 ;  /* 0x00000004ff007e24 */ /* 0x000fca000f8e00ff */
[----:B------:R-:W-:-:S04]  /*1d90*/  SHF.L.U32 R0, R0, 0x1f, RZ ;  /* 0x0000001f00007819 */ /* 0x000fc800000006ff */
[----:B------:R0:W1:Y:S01]  /*1da0*/  SYNCS.PHASECHK.TRANS64.TRYWAIT P0, [UR6], R0 ;  /* 0x00000000ff0075a7 */ /* 0x0000620008000146 */
[----:B------:R-:W-:Y:S05]  /*1db0*/  @!P1 BRA `(.L_x_19) ;  /* 0x0000000000049947 */ /* 0x000fea0003800000 */
[----:B------:R-:W-:Y:S01]  /*1dc0*/  BPT.TRAP 0x1 ;  /* 0x000000040000795c */ /* 0x000fe20000300000 */
.L_x_19:
[----:B-1----:R-:W-:Y:S05]  /*1dd0*/  @P0 BRA `(.L_x_20) ;  /* 0x0000000000080947 */ /* 0x002fea0003800000 */
[----:B------:R-:W1:Y:S02]  /*1de0*/  SYNCS.PHASECHK.TRANS64.TRYWAIT P0, [UR6], R0 ;  /* 0x00000000ff0075a7 */ /* 0x000e640008000146 */
[----:B-1----:R-:W-:Y:S05]  /*1df0*/  @!P0 BRA `(.L_x_21) ;  /* 0x000000e400f88947 */ /* 0x002fea0003800000 */
.L_x_20:
[----:B------:R-:W-:Y:S01]  /*1e00*/  UIADD3 UR6, UR11, 0x18100, URZ ;  /* 0x000181000b067890 */ /* 0x000fe2000fffe03f */
[----:B------:R-:W-:Y:S01]  /*1e10*/  WARPGROUP.ARRIVE ;  /* 0x00000000000079c5 */ /* 0x000fe20000000000 */
[----:B------:R-:W-:Y:S01]  /*1e20*/  ULOP3.LUT UR7, UR10, 0x10000, URZ, 0xfc, !UPT ;  /* 0x000100000a077892 */ /* 0x000fe2000f8efc3f */
[----:B------:R2:W-:Y:S01]  /*1e30*/  STL [R1+0x6c], RZ ;  /* 0x00006cff01007387 */ /* 0x0005e20000100800 */
[----:B------:R-:W-:Y:S01]  /*1e40*/  USHF.R.U32.HI UR6, URZ, 0x4, UR6 ;  /* 0x000000043f067899 */ /* 0x000fe20008011606 */
[----:B01----:R-:W-:Y:S01]  /*1e50*/  IMAD.MOV.U32 R0, RZ, RZ, RZ ;  /* 0x000000ffff007224 */ /* 0x003fe200078e00ff */
[----:B------:R-:W-:Y:S01]  /*1e60*/  ULEA UR7, UR5, UR7, 0xb ;  /* 0x0000000705077291 */ /* 0x000fe2000f8e583f */
[----:B------:R2:W-:Y:S01]  /*1e70*/  STL [R1+0x68], RZ ;  /* 0x000068ff01007387 */ /* 0x0005e20000100800 */
[----:B------:R-:W-:Y:S01]  /*1e80*/  ULOP3.LUT UR6, UR6, 0x3fff, URZ, 0xc0, !UPT ;  /* 0x00003fff06067892 */ /* 0x000fe2000f8ec03f */
[----:B------:R-:W-:Y:S01]  /*1e90*/  CS2R R2, SRZ ;  /* 0x0000000000027805 */ /* 0x000fe2000001ff00 */
[----:B------:R-:W-:Y:S01]  /*1ea0*/  UMOV UR17, 0x40000040 ;  /* 0x4000004000117882 */ /* 0x000fe20000000000 */
[----:B------:R-:W-:Y:S01]  /*1eb0*/  UMOV UR19, 0x40000040 ;  /* 0x4000004000137882 */ /* 0x000fe20000000000 */
[----:B------:R-:W-:Y:S01]  /*1ec0*/  ULOP3.LUT UR6, UR6, 0x10000, URZ, 0xfc, !UPT ;  /* 0x0001000006067892 */ /* 0x000fe2000f8efc3f */
[----:B------:R2:W-:Y:S01]  /*1ed0*/  STL [R1+0x64], RZ ;  /* 0x000064ff01007387 */ /* 0x0005e20000100800 */
[----:B------:R-:W-:Y:S01]  /*1ee0*/  UMOV UR16, UR7 ;  /* 0x0000000700107c82 */ /* 0x000fe20008000000 */
[----:B------:R-:W-:Y:S01]  /*1ef0*/  CS2R R4, SRZ ;  /* 0x0000000000047805 */ /* 0x000fe2000001ff00 */
[----:B------:R-:W-:Y:S01]  /*1f00*/  ULEA UR8, UR5, UR6, 0xa ;  /* 0x0000000605087291 */ /* 0x000fe2000f8e503f */
[----:B------:R2:W-:Y:S01]  /*1f10*/  STL [R1+0x60], RZ ;  /* 0x000060ff01007387 */ /* 0x0005e20000100800 */
[----:B------:R-:W-:Y:S01]  /*1f20*/  CS2R R6, SRZ ;  /* 0x0000000000067805 */ /* 0x000fe2000001ff00 */
[----:B------:R-:W-:Y:S01]  /*1f30*/  UMOV UR6, 0x4 ;  /* 0x0000000400067882 */ /* 0x000fe20000000000 */
[----:B------:R-:W-:Y:S01]  /*1f40*/  CS2R R8, SRZ ;  /* 0x0000000000087805 */ /* 0x000fe2000001ff00 */
[----:B------:R2:W-:Y:S01]  /*1f50*/  STL [R1+0x5c], RZ ;  /* 0x00005cff01007387 */ /* 0x0005e20000100800 */
[----:B------:R-:W-:Y:S01]  /*1f60*/  CS2R R10, SRZ ;  /* 0x00000000000a7805 */ /* 0x000fe2000001ff00 */
[----:B------:R-:W-:Y:S01]  /*1f70*/  UMOV UR18, UR8 ;  /* 0x0000000800127c82 */ /* 0x000fe20008000000 */
[----:B------:R-:W-:Y:S01]  /*1f80*/  CS2R R12, SRZ ;  /* 0x00000000000c7805 */ /* 0x000fe2000001ff00 */
[----:B------:R-:W-:Y:S01]  /*1f90*/  QGMMA.64x128x32.F32.E5M2.E5M2 R88, gdesc[UR16], RZ, !UPT ;  /* 0x01e00000105879f3 */ /* 0x000fe2000c7038ff */
[----:B------:R-:W-:Y:S01]  /*1fa0*/  UIADD3 UR16, UR7, 0x400, URZ ;  /* 0x0000040007107890 */ /* 0x000fe2000fffe03f */
[----:B------:R2:W-:Y:S01]  /*1fb0*/  STL [R1+0x58], RZ ;  /* 0x000058ff01007387 */ /* 0x0005e20000100800 */
[----:B------:R-:W-:Y:S01]  /*1fc0*/  UMOV UR17, 0x40000040 ;  /* 0x4000004000117882 */ /* 0x000fe20000000000 */
[----:B------:R-:W-:-:S02]  /*1fd0*/  CS2R R14, SRZ ;  /* 0x00000000000e7805 */ /* 0x000fc4000001ff00 */
[----:B------:R-:W-:Y:S01]  /*1fe0*/  CS2R R16, SRZ ;  /* 0x0000000000107805 */ /* 0x000fe2000001ff00 */
[----:B------:R2:W-:Y:S01]  /*1ff0*/  STL [R1+0x54], RZ ;  /* 0x000054ff01007387 */ /* 0x0005e20000100800 */
[----:B------:R-:W-:Y:S02]  /*2000*/  CS2R R18, SRZ ;  /* 0x0000000000127805 */ /* 0x000fe4000001ff00 */
[----:B------:R-:W-:Y:S02]  /*2010*/  CS2R R20, SRZ ;  /* 0x0000000000147805 */ /* 0x000fe4000001ff00 */
[----:B------:R-:W-:Y:S01]  /*2020*/  CS2R R22, SRZ ;  /* 0x0000000000167805 */ /* 0x000fe2000001ff00 */
[----:B------:R2:W-:Y:S01]  /*2030*/  STL [R1+0x50], RZ ;  /* 0x000050ff01007387 */ /* 0x0005e20000100800 */
[----:B------:R-:W-:Y:S01]  /*2040*/  CS2R R152, SRZ ;  /* 0x0000000000987805 */ /* 0x000fe2000001ff00 */
[----:B------:R-:W-:Y:S01]  /*2050*/  QGMMA.64x128x32.F32.E5M2.E5M2 R24, gdesc[UR16], RZ, !UPT ;  /* 0x01e00000101879f3 */ /* 0x000fe2000c7038ff */
[----:B------:R-:W-:Y:S01]  /*2060*/  UIADD3 UR16, UR7, 0x2, URZ ;  /* 0x0000000207107890 */ /* 0x000fe2000fffe03f */
[----:B------:R2:W-:Y:S01]  /*2070*/  STL [R1+0x4c], RZ ;  /* 0x00004cff01007387 */ /* 0x0005e20000100800 */
[----:B------:R-:W-:Y:S01]  /*2080*/  UIADD3 UR18, UR8, 0x2, URZ ;  /* 0x0000000208127890 */ /* 0x000fe2000fffe03f */
[----:B------:R-:W-:Y:S01]  /*2090*/  CS2R R154, SRZ ;  /* 0x00000000009a7805 */ /* 0x000fe2000001ff00 */
[----:B------:R-:W-:Y:S01]  /*20a0*/  UMOV UR17, 0x40000040 ;  /* 0x4000004000117882 */ /* 0x000fe20000000000 */
[----:B------:R-:W-:Y:S01]  /*20b0*/  UMOV UR19, 0x40000040 ;  /* 0x4000004000137882 */ /* 0x000fe20000000000 */
        /* <DEDUP_REMOVED lines=49> */
[----:B------:R-:W-:-:S03]  /*23d0*/  IMAD.MOV.U32 R228, RZ, RZ, RZ ;  /* 0x000000ffffe47224 */ /* 0x000fc600078e00ff */
[----:B------:R2:W-:Y:S04]  /*23e0*/  STL [R1+0x14], RZ ;  /* 0x000014ff01007387 */ /* 0x0005e80000100800 */
[----:B------:R2:W-:Y:S04]  /*23f0*/  STL [R1+0x10], RZ ;  /* 0x000010ff01007387 */ /* 0x0005e80000100800 */
[----:B------:R2:W-:Y:S04]  /*2400*/  STL [R1+0xc], RZ ;  /* 0x00000cff01007387 */ /* 0x0005e80000100800 */
[----:B------:R2:W-:Y:S04]  /*2410*/  STL [R1+0x8], RZ ;  /* 0x000008ff01007387 */ /* 0x0005e80000100800 */
[----:B------:R2:W-:Y:S04]  /*2420*/  STL [R1+0x4], RZ ;  /* 0x000004ff01007387 */ /* 0x0005e80000100800 */
[----:B------:R2:W-:Y:S01]  /*2430*/  STL [R1], RZ ;  /* 0x000000ff01007387 */ /* 0x0005e20000100800 */
[----:B------:R-:W-:Y:S01]  /*2440*/  QGMMA.64x128x32.F32.E5M2.E5M2 R88, gdesc[UR16], R88 ;  /* 0x01e00000105879f3 */ /* 0x000fe20008703858 */
[----:B------:R-:W-:Y:S01]  /*2450*/  UIADD3 UR16, UR7, 0x402, URZ ;  /* 0x0000040207107890 */ /* 0x000fe2000fffe03f */
[----:B------:R-:W-:-:S10]  /*2460*/  UMOV UR17, 0x40000040 ;  /* 0x4000004000117882 */ /* 0x000fd40000000000 */
[----:B------:R-:W-:Y:S01]  /*2470*/  QGMMA.64x128x32.F32.E5M2.E5M2 R24, gdesc[UR16], R24 ;  /* 0x01e00000101879f3 */ /* 0x000fe20008703818 */
[----:B------:R-:W-:Y:S02]  /*2480*/  UIADD3 UR16, UR7, 0x4, URZ ;  /* 0x0000000407107890 */ /* 0x000fe4000fffe03f */
[----:B------:R-:W-:Y:S01]  /*2490*/  UIADD3 UR18, UR8, 0x4, URZ ;  /* 0x0000000408127890 */ /* 0x000fe2000fffe03f */
[----:B------:R-:W-:Y:S01]  /*24a0*/  UMOV UR17, 0x40000040 ;  /* 0x4000004000117882 */ /* 0x000fe20000000000 */
[----:B------:R-:W-:-:S07]  /*24b0*/  UMOV UR19, 0x40000040 ;  /* 0x4000004000137882 */ /* 0x000fce0000000000 */
        /* <DEDUP_REMOVED lines=10> */
[----:B------:R-:W-:Y:S02]  /*2560*/  UMOV UR17, 0x40000040 ;  /* 0x4000004000117882 */ /* 0x000fe40000000000 */
[----:B------:R-:W-:Y:S02]  /*2570*/  ULDC UR7, c[0x0][0x50c] ;  /* 0x0001430000077ab9 */ /* 0x000fe40000000800 */
[----:B------:R-:W-:-:S04]  /*2580*/  UISETP.NE.AND UP0, UPT, UR7, 0x4, UPT ;  /* 0x000000040700788c */ /* 0x000fc8000bf05270 */
[----:B------:R-:W-:Y:S02]  /*2590*/  USEL UR7, URZ, 0x1, UP0 ;  /* 0x000000013f077887 */ /* 0x000fe40008000000 */
[----:B------:R-:W-:Y:S04]  /*25a0*/  QGMMA.64x128x32.F32.E5M2.E5M2 R24, gdesc[UR16], R24, gsb0 ;  /* 0x01e00000101879f3 */ /* 0x000fe80008003818 */
[----:B------:R-:W-:-:S13]  /*25b0*/  ISETP.NE.AND P0, PT, RZ, UR7, PT ;  /* 0x00000007ff007c0c */ /* 0x000fda000bf05270 */
[----:B--2---:R-:W-:Y:S05]  /*25c0*/  @!P0 BRA `(.L_x_22) ;  /* 0x0000000800808947 */ /* 0x004fea0003800000 */
[----:B------:R-:W-:Y:S02]  /*25d0*/  WARPGROUP.DEPBAR.LE gsb0, 0x0 ;  /* 0x00008000000079c5 */ /* 0x000fe40000010000 */
[----:B------:R-:W-:-:S01]  /*25e0*/  FADD R227, RZ, R89 ;  /* 0x00000059ffe37221 */ /* 0x000fc20000000000 */
[----:B------:R-:W-:Y:S01]  /*25f0*/  FADD R228, RZ, R88 ;  /* 0x00000058ffe47221 */ /* 0x000fe20000000000 */
[----:B------:R-:W-:-:S01]  /*2600*/  FADD R226, RZ, R90 ;  /* 0x0000005affe27221 */ /* 0x000fc20000000000 */
[----:B------:R-:W-:Y:S01]  /*2610*/  FADD R225, RZ, R91 ;  /* 0x0000005bffe17221 */ /* 0x000fe20000000000 */
[----:B------:R-:W-:-:S01]  /*2620*/  FADD R224, RZ, R92 ;  /* 0x0000005cffe07221 */ /* 0x000fc20000000000 */
[----:B------:R0:W-:Y:S01]  /*2630*/  STL [R1+0x88], R227 ;  /* 0x000088e301007387 */ /* 0x0001e20000100800 */
[----:B------:R-:W-:-:S01]  /*2640*/  FADD R223, RZ, R93 ;  /* 0x0000005dffdf7221 */ /* 0x000fc20000000000 */
[----:B------:R-:W-:Y:S01]  /*2650*/  FADD R222, RZ, R94 ;  /* 0x0000005effde7221 */ /* 0x000fe20000000000 */
[----:B------:R-:W-:-:S01]  /*2660*/  FADD R221, RZ, R95 ;  /* 0x0000005fffdd7221 */ /* 0x000fc20000000000 */
[----:B------:R-:W-:Y:S01]  /*2670*/  FADD R220, RZ, R96 ;  /* 0x00000060ffdc7221 */ /* 0x000fe20000000000 */
[----:B------:R-:W-:-:S01]  /*2680*/  FADD R219, RZ, R97 ;  /* 0x00000061ffdb7221 */ /* 0x000fc20000000000 */
[----:B------:R-:W-:Y:S01]  /*2690*/  FADD R218, RZ, R98 ;  /* 0x00000062ffda7221 */ /* 0x000fe20000000000 */
[----:B------:R-:W-:-:S01]  /*26a0*/  FADD R217, RZ, R99 ;  /* 0x00000063ffd97221 */ /* 0x000fc20000000000 */
[----:B------:R-:W-:Y:S01]  /*26b0*/  FADD R216, RZ, R100 ;  /* 0x00000064ffd87221 */ /* 0x000fe20000000000 */
[----:B------:R-:W-:-:S01]  /*26c0*/  FADD R215, RZ, R101 ;  /* 0x00000065ffd77221 */ /* 0x000fc20000000000 */
[----:B0-----:R-:W-:Y:S01]  /*26d0*/  FADD R227, RZ, R60 ;  /* 0x0000003cffe37221 */ /* 0x001fe20000000000 */
[----:B------:R-:W-:-:S01]  /*26e0*/  FADD R214, RZ, R102 ;  /* 0x00000066ffd67221 */ /* 0x000fc20000000000 */
[----:B------:R-:W-:Y:S01]  /*26f0*/  FADD R213, RZ, R103 ;  /* 0x00000067ffd57221 */ /* 0x000fe20000000000 */
[----:B------:R-:W-:-:S01]  /*2700*/  FADD R212, RZ, R104 ;  /* 0x00000068ffd47221 */ /* 0x000fc20000000000 */
[----:B------:R-:W-:Y:S01]  /*2710*/  FADD R211, RZ, R105 ;  /* 0x00000069ffd37221 */ /* 0x000fe20000000000 */
[----:B------:R0:W-:Y:S01]  /*2720*/  STL [R1], R227 ;  /* 0x000000e301007387 */ /* 0x0001e20000100800 */
        /* <DEDUP_REMOVED lines=94> */
[----:B0-----:R-:W-:-:S05]  /*2d10*/  FADD R227, RZ, R67 ;  /* 0x00000043ffe37221 */ /* 0x001fca0000000000 */
[----:B------:R0:W-:Y:S02]  /*2d20*/  STL [R1+0x1c], R227 ;  /* 0x00001ce301007387 */ /* 0x0001e40000100800 */
        /* <DEDUP_REMOVED lines=39> */
[----:B------:R0:W-:Y:S04]  /*2fa0*/  STL [R1+0x6c], R227 ;  /* 0x00006ce301007387 */ /* 0x0001e80000100800 */
[----:B0-----:R0:W5:Y:S01]  /*2fb0*/  LDL.LU R227, [R1+0x88] ;  /* 0x0000880001e37983 */ /* 0x0011620000300800 */
[----:B------:R-:W-:-:S05]  /*2fc0*/  UMOV UR6, URZ ;  /* 0x0000003f00067c82 */ /* 0x000fca0008000000 */
.L_x_22:
[----:B------:R-:W-:Y:S01]  /*2fd0*/  UIADD3 UR23, UR5, 0x1, URZ ;  /* 0x0000000105177890 */ /* 0x000fe2000fffe03f */
[----:B------:R-:W-:-:S03]  /*2fe0*/  UMOV UR8, 0x1 ;  /* 0x0000000100087882 */ /* 0x000fc60000000000 */
[----:B------:R-:W-:-:S04]  /*2ff0*/  UISETP.NE.AND UP0, UPT, UR23, 0x3, UPT ;  /* 0x000000031700788c */ /* 0x000fc8000bf05270 */
[----:B------:R-:W-:Y:S02]  /*3000*/  USEL UR24, URZ, 0x1, UP0 ;  /* 0x000000013f187887 */ /* 0x000fe40008000000 */
[----:B------:R-:W-:Y:S02]  /*3010*/  USEL UR23, UR23, URZ, UP0 ;  /* 0x0000003f17177287 */ /* 0x000fe40008000000 */
[----:B------:R-:W-:-:S12]  /*3020*/  ULOP3.LUT UR24, UR4, UR24, URZ, 0x3c, !UPT ;  /* 0x0000001804187292 */ /* 0x000fd8000f8e3c3f */
.L_x_17:
[----:B------:R-:W-:-:S04]  /*3030*/  UISETP.LT.AND UP0, UPT, UR9, 0x1, UPT ;  /* 0x000000010900788c */ /* 0x000fc8000bf01270 */
[----:B------:R-:W-:-:S04]  /*3040*/  USEL UR16, UR9, 0x1, UP0 ;  /* 0x0000000109107887 */ /* 0x000fc80008000000 */
[----:B------:R-:W-:-:S04]  /*3050*/  UIADD3 UR26, UR9, -UR16, URZ ;  /* 0x80000010091a7290 */ /* 0x000fc8000fffe03f */
[----:B------:R-:W-:-:S06]  /*3060*/  UISETP.GE.AND UP0, UPT, UR26, 0x1, UPT ;  /* 0x000000011a00788c */ /* 0x000fcc000bf06270 */
[----:B------:R-:W-:-:S13]  /*3070*/  PLOP3.LUT P0, PT, PT, PT, UP0, 0x80, 0x0 ;  /* 0x000000000000781c */ /* 0x000fda0003f0f008 */
[----:B------:R-:W-:Y:S05]  /*3080*/  @!P0 BRA `(.L_x_23) ;  /* 0x0000001000fc8947 */ /* 0x000fea0003800000 */
[----:B------:R-:W-:Y:S01]  /*3090*/  UMOV UR25, UR5 ;  /* 0x0000000500197c82 */ /* 0x000fe20008000000 */
[----:B------:R-:W-:-:S05]  /*30a0*/  ULDC UR27, c[0x0][0x50c] ;  /* 0x00014300001b7ab9 */ /* 0x000fca0000000800 */
.L_x_31:
[----:B------:R-:W-:-:S06]  /*30b0*/  UISETP.NE.AND UP0, UPT, UR22, 0x3, UPT ;  /* 0x000000031600788c */ /* 0x000fcc000bf05270 */
[----:B------:R-:W-:-:S13]  /*30c0*/  PLOP3.LUT P1, PT, PT, PT, UP0, 0x80, 0x0 ;  /* 0x000000000000781c */ /* 0x000fda0003f2f008 */
[----:B-----5:R-:W-:Y:S05]  /*30d0*/  @!P1 BRA `(.L_x_24) ;  /* 0x0000000000049947 */ /* 0x020fea0003800000 */
[----:B------:R-:W-:Y:S01]  /*30e0*/  BPT.TRAP 0x1 ;  /* 0x000000040000795c */ /* 0x000fe20000300000 */
.L_x_24:
[----:B------:R-:W1:Y:S01]  /*30f0*/  S2UR UR16, SR_CgaCtaId ;  /* 0x00000000001079c3 */ /* 0x000e620000008800 */
[----:B------:R-:W-:Y:S01]  /*3100*/  UMOV UR11, 0x400 ;  /* 0x00000400000b7882 */ /* 0x000fe20000000000 */
[----:B------:R-:W-:-:S05]  /*3110*/  IMAD.U32 R229, RZ, RZ, UR24 ;  /* 0x00000018ffe57e24 */ /* 0x000fca000f8e00ff */
[----:B------:R-:W-:Y:S01]  /*3120*/  SHF.L.U32 R229, R229, 0x1f, RZ ;  /* 0x0000001fe5e57819 */ /* 0x000fe200000006ff */
[----:B-1----:R-:W-:-:S04]  /*3130*/  ULEA UR11, UR16, UR11, 0x18 ;  /* 0x0000000b100b7291 */ /* 0x002fc8000f8ec03f */
[----:B------:R-:W-:-:S09]  /*3140*/  ULEA UR16, UR23, UR11, 0x3 ;  /* 0x0000000b17107291 */ /* 0x000fd2000f8e183f */
[----:B------:R1:W2:Y:S01]  /*3150*/  SYNCS.PHASECHK.TRANS64.TRYWAIT P0, [UR16], R229 ;  /* 0x000000e5ff0075a7 */ /* 0x0002a20008000150 */
[----:B------:R-:W-:Y:S05]  /*3160*/  @!P1 BRA `(.L_x_25) ;  /* 0x0000000000049947 */ /* 0x000fea0003800000 */
[----:B------:R-:W-:Y:S01]  /*3170*/  BPT.TRAP 0x1 ;  /* 0x000000040000795c */ /* 0x000fe20000300000 */
.L_x_25:
[----:B--2---:R-:W-:Y:S05]  /*3180*/  @P0 BRA `(.L_x_26) ;  /* 0x0000000000080947 */ /* 0x004fea0003800000 */
[----:B------:R-:W2:Y:S02]  /*3190*/  SYNCS.PHASECHK.TRANS64.TRYWAIT P0, [UR16], R229 ;  /* 0x000000e5ff0075a7 */ /* 0x000ea40008000150 */
[----:B--2---:R-:W-:Y:S05]  /*31a0*/  @!P0 BRA `(.L_x_27) ;  /* 0x000000d400248947 */ /* 0x004fea0003800000 */
.L_x_26:
[----:B------:R-:W-:Y:S01]  /*31b0*/  UIADD3 UR16, UR11, 0x18100, URZ ;  /* 0x000181000b107890 */ /* 0x000fe2000fffe03f */
[----:B------:R-:W-:Y:S01]  /*31c0*/  WARPGROUP.ARRIVE ;  /* 0x00000000000079c5 */ /* 0x000fe20000000000 */
[----:B------:R-:W-:Y:S02]  /*31d0*/  UISETP.NE.AND UP0, UPT, UR7, URZ, UPT ;  /* 0x0000003f0700728c */ /* 0x000fe4000bf05270 */
[----:B------:R-:W-:Y:S02]  /*31e0*/  USHF.R.U32.HI UR16, URZ, 0x4, UR16 ;  /* 0x000000043f107899 */ /* 0x000fe40008011610 */
[----:B------:R-:W-:Y:S02]  /*31f0*/  USEL UR8, UR8, URZ, !UP0 ;  /* 0x0000003f08087287 */ /* 0x000fe4000c000000 */
[----:B------:R-:W-:Y:S02]  /*3200*/  ULOP3.LUT UR16, UR16, 0x3fff, URZ, 0xc0, !UPT ;  /* 0x00003fff10107892 */ /* 0x000fe4000f8ec03f */
[----:B------:R-:W-:-:S02]  /*3210*/  UISETP.NE.U32.AND UP0, UPT, UR8, URZ, UPT ;  /* 0x0000003f0800728c */ /* 0x000fc4000bf05070 */
[----:B------:R-:W-:Y:S02]  /*3220*/  ULOP3.LUT UR7, UR10, 0x10000, URZ, 0xfc, !UPT ;  /* 0x000100000a077892 */ /* 0x000fe4000f8efc3f */
[----:B------:R-:W-:Y:S02]  /*3230*/  ULOP3.LUT UR8, UR16, 0x10000, URZ, 0xfc, !UPT ;  /* 0x0001000010087892 */ /* 0x000fe4000f8efc3f */
[----:B------:R-:W-:Y:S02]  /*3240*/  ULEA UR7, UR23, UR7, 0xb ;  /* 0x0000000717077291 */ /* 0x000fe4000f8e583f */
[----:B------:R-:W-:Y:S01]  /*3250*/  ULEA UR8, UR23, UR8, 0xa ;  /* 0x0000000817087291 */ /* 0x000fe2000f8e503f */
[----:B------:R-:W-:Y:S01]  /*3260*/  UMOV UR17, 0x40000040 ;  /* 0x4000004000117882 */ /* 0x000fe20000000000 */
[----:B------:R-:W-:Y:S01]  /*3270*/  UMOV UR19, 0x40000040 ;  /* 0x4000004000137882 */ /* 0x000fe20000000000 */
[----:B------:R-:W-:Y:S02]  /*3280*/  UIADD3 UR6, UR6, 0x4, URZ ;  /* 0x0000000406067890 */ /* 0x000fe4000fffe03f */
[----:B------:R-:W-:-:S02]  /*3290*/  UMOV UR16, UR7 ;  /* 0x0000000700107c82 */ /* 0x000fc40008000000 */
[----:B------:R-:W-:Y:S02]  /*32a0*/  UMOV UR18, UR8 ;  /* 0x0000000800127c82 */ /* 0x000fe40008000000 */
[----:B------:R-:W-:Y:S01]  /*32b0*/  QGMMA.64x128x32.F32.E5M2.E5M2 R88, gdesc[UR16], R88, UP0 ;  /* 0x01e00000105879f3 */ /* 0x000fe2000bf03858 */
[----:B------:R-:W-:Y:S01]  /*32c0*/  UIADD3 UR16, UR7, 0x400, URZ ;  /* 0x0000040007107890 */ /* 0x000fe2000fffe03f */
[----:B------:R-:W-:-:S10]  /*32d0*/  UMOV UR17, 0x40000040 ;  /* 0x4000004000117882 */ /* 0x000fd40000000000 */
[----:B------:R-:W-:Y:S01]  /*32e0*/  QGMMA.64x128x32.F32.E5M2.E5M2 R24, gdesc[UR16], R24, UP0 ;  /* 0x01e00000101879f3 */ /* 0x000fe2000bf03818 */
[----:B------:R-:W-:Y:S02]  /*32f0*/  UIADD3 UR16, UR7, 0x2, URZ ;  /* 0x0000000207107890 */ /* 0x000fe4000fffe03f */
[----:B------:R-:W-:Y:S01]  /*3300*/  UIADD3 UR18, UR8, 0x2, URZ ;  /* 0x0000000208127890 */ /* 0x000fe2000fffe03f */
[----:B------:R-:W-:Y:S01]  /*3310*/  UMOV UR17, 0x40000040 ;  /* 0x4000004000117882 */ /* 0x000fe20000000000 */
[----:B------:R-:W-:Y:S01]  /*3320*/  UMOV UR19, 0x40000040 ;  /* 0x4000004000137882 */ /* 0x000fe20000000000 */
[----:B------:R-:W-:-:S06]  /*3330*/  UISETP.NE.AND UP0, UPT, UR6, UR27, UPT ;  /* 0x0000001b0600728c */ /* 0x000fcc000bf05270 */
        /* <DEDUP_REMOVED lines=18> */
[----:B------:R-:W-:Y:S01]  /*3460*/  UMOV UR17, 0x40000040 ;  /* 0x4000004000117882 */ /* 0x000fe20000000000 */
[----:B------:R-:W-:-:S06]  /*3470*/  USEL UR7, URZ, 0x1, UP0 ;  /* 0x000000013f077887 */ /* 0x000fcc0008000000 */
[----:B------:R-:W-:-:S03]  /*3480*/  ISETP.NE.AND P0, PT, RZ, UR7, PT ;  /* 0x00000007ff007c0c */ /* 0x000fc6000bf05270 */
[----:B------:R-:W-:Y:S03]  /*3490*/  QGMMA.64x128x32.F32.E5M2.E5M2 R24, gdesc[UR16], R24, gsb0 ;  /* 0x01e00000101879f3 */ /* 0x000fe60008003818 */
[----:B------:R-:W-:-:S07]  /*34a0*/  WARPGROUP.DEPBAR.LE gsb0, 0x1 ;  /* 0x00008000000079c5 */ /* 0x000fce0000010100 */
[----:B------:R-:W-:Y:S05]  /*34b0*/  @!P0 BRA `(.L_x_28) ;  /* 0x0000000c00708947 */ /* 0x000fea0003800000 */
[----:B------:R-:W-:Y:S02]  /*34c0*/  WARPGROUP.DEPBAR.LE gsb0, 0x0 ;  /* 0x00008000000079c5 */ /* 0x000fe40000010000 */
[----:B-----5:R-:W-:-:S01]  /*34d0*/  FADD R227, R89, R227 ;  /* 0x000000e359e37221 */ /* 0x020fc20000000000 */
[----:B------:R-:W-:Y:S01]  /*34e0*/  FADD R226, R90, R226 ;  /* 0x000000e25ae27221 */ /* 0x000fe20000000000 */
[----:B------:R-:W-:-:S01]  /*34f0*/  FADD R225, R91, R225 ;  /* 0x000000e15be17221 */ /* 0x000fc20000000000 */
[----:B------:R-:W-:Y:S01]  /*3500*/  FADD R224, R92, R224 ;  /* 0x000000e05ce07221 */ /* 0x000fe20000000000 */
[----:B------:R-:W-:-:S01]  /*3510*/  FADD R223, R93, R223 ;  /* 0x000000df5ddf7221 */ /* 0x000fc20000000000 */
[----:B------:R2:W-:Y:S01]  /*3520*/  STL [R1+0x88], R227 ;  /* 0x000088e301007387 */ /* 0x0005e20000100800 */
[----:B------:R-:W-:-:S01]  /*3530*/  FADD R222, R94, R222 ;  /* 0x000000de5ede7221 */ /* 0x000fc20000000000 */
[----:B------:R-:W-:Y:S01]  /*3540*/  FADD R221, R95, R221 ;  /* 0x000000dd5fdd7221 */ /* 0x000fe20000000000 */
[----:B------:R-:W-:-:S01]  /*3550*/  FADD R220, R96, R220 ;  /* 0x000000dc60dc7221 */ /* 0x000fc20000000000 */
[----:B------:R-:W-:Y:S01]  /*3560*/  FADD R219, R97, R219 ;  /* 0x000000db61db7221 */ /* 0x000fe20000000000 */
[----:B------:R-:W-:-:S01]  /*3570*/  FADD R218, R98, R218 ;  /* 0x000000da62da7221 */ /* 0x000fc20000000000 */
[----:B------:R-:W-:Y:S01]  /*3580*/  FADD R217, R99, R217 ;  /* 0x000000d963d97221 */ /* 0x000fe20000000000 */
[----:B------:R-:W-:-:S01]  /*3590*/  FADD R216, R100, R216 ;  /* 0x000000d864d87221 */ /* 0x000fc20000000000 */
[----:B------:R-:W-:Y:S01]  /*35a0*/  FADD R215, R101, R215 ;  /* 0x000000d765d77221 */ /* 0x000fe20000000000 */
[----:B------:R-:W-:-:S01]  /*35b0*/  FADD R214, R102, R214 ;  /* 0x000000d666d67221 */ /* 0x000fc20000000000 */
[----:B--2---:R-:W2:Y:S01]  /*35c0*/  LDL.LU R227, [R1+0x28] ;  /* 0x0000280001e37983 */ /* 0x004ea20000300800 */
[----:B------:R-:W-:-:S01]  /*35d0*/  FADD R213, R103, R213 ;  /* 0x000000d567d57221 */ /* 0x000fc20000000000 */
[----:B------:R-:W-:Y:S01]  /*35e0*/  FADD R212, R104, R212 ;  /* 0x000000d468d47221 */ /* 0x000fe20000000000 */
[----:B------:R-:W-:-:S01]  /*35f0*/  FADD R211, R105, R211 ;  /* 0x000000d369d37221 */ /* 0x000fc20000000000 */
[----:B------:R3:W-:Y:S01]  /*3600*/  STL [R1+0x8c], R226 ;  /* 0x00008ce201007387 */ /* 0x0007e20000100800 */
[----:B------:R-:W-:-:S03]  /*3610*/  FADD R228, R88, R228 ;  /* 0x000000e458e47221 */ /* 0x000fc60000000000 */
[----:B---3--:R-:W3:Y:S04]  /*3620*/  LDL.LU R226, [R1+0x24] ;  /* 0x0000240001e27983 */ /* 0x008ee80000300800 */
[----:B------:R4:W-:Y:S04]  /*3630*/  STL [R1+0x90], R225 ;  /* 0x000090e101007387 */ /* 0x0009e80000100800 */
[----:B----4-:R-:W4:Y:S04]  /*3640*/  LDL.LU R225, [R1+0x20] ;  /* 0x0000200001e17983 */ /* 0x010f280000300800 */
[----:B------:R0:W-:Y:S04]  /*3650*/  STL [R1+0x94], R224 ;  /* 0x000094e001007387 */ /* 0x0001e80000100800 */
[----:B0-----:R-:W4:Y:S04]  /*3660*/  LDL.LU R224, [R1+0x1c] ;  /* 0x00001c0001e07983 */ /* 0x001f280000300800 */
        /* <DEDUP_REMOVED lines=13> */
[----:B0-----:R-:W4:Y:S04]  /*3740*/  LDL.LU R217, [R1] ;  /* 0x0000000001d97983 */ /* 0x001f280000300800 */
[----:B------:R-:W-:Y:S04]  /*3750*/  STL [R1+0xb4], R216 ;  /* 0x0000b4d801007387 */ /* 0x000fe80000100800 */
[----:B------:R-:W-:Y:S04]  /*3760*/  STL [R1+0xb8], R215 ;  /* 0x0000b8d701007387 */ /* 0x000fe80000100800 */
[----:B------:R-:W-:Y:S04]  /*3770*/  STL [R1+0xbc], R214 ;  /* 0x0000bcd601007387 */ /* 0x000fe80000100800 */
[----:B------:R-:W-:Y:S04]  /*3780*/  STL [R1+0xc0], R213 ;  /* 0x0000c0d501007387 */ /* 0x000fe80000100800 */
[----:B------:R-:W-:Y:S04]  /*3790*/  STL [R1+0xc4], R212 ;  /* 0x0000c4d401007387 */ /* 0x000fe80000100800 */
[----:B------:R0:W-:Y:S01]  /*37a0*/  STL [R1+0xc8], R211 ;  /* 0x0000c8d301007387 */ /* 0x0001e20000100800 */
[----:B--2---:R-:W-:-:S01]  /*37b0*/  FADD R227, R70, R227 ;  /* 0x000000e346e37221 */ /* 0x004fc20000000000 */
[----:B---3--:R-:W-:Y:S01]  /*37c0*/  FADD R226, R69, R226 ;  /* 0x000000e245e27221 */ /* 0x008fe20000000000 */
[----:B----4-:R-:W-:-:S01]  /*37d0*/  FADD R225, R68, R225 ;  /* 0x000000e144e17221 */ /* 0x010fc20000000000 */
[----:B------:R-:W-:Y:S01]  /*37e0*/  FADD R224, R67, R224 ;  /* 0x000000e043e07221 */ /* 0x000fe20000000000 */
[----:B------:R-:W-:-:S01]  /*37f0*/  FADD R223, R66, R223 ;  /* 0x000000df42df7221 */ /* 0x000fc20000000000 */
[----:B------:R-:W-:Y:S01]  /*3800*/  FADD R222, R65, R222 ;  /* 0x000000de41de7221 */ /* 0x000fe20000000000 */
[----:B------:R-:W-:-:S01]  /*3810*/  FADD R221, R64, R221 ;  /* 0x000000dd40dd7221 */ /* 0x000fc20000000000 */
[----:B------:R-:W-:Y:S01]  /*3820*/  FADD R220, R63, R220 ;  /* 0x000000dc3fdc7221 */ /* 0x000fe20000000000 */
[----:B------:R-:W-:-:S01]  /*3830*/  FADD R219, R62, R219 ;  /* 0x000000db3edb7221 */ /* 0x000fc20000000000 */
[----:B------:R-:W-:Y:S01]  /*3840*/  FADD R218, R61, R218 ;  /* 0x000000da3dda7221 */ /* 0x000fe20000000000 */
[----:B------:R-:W-:-:S05]  /*3850*/  FADD R217, R60, R217 ;  /* 0x000000d93cd97221 */ /* 0x000fca0000000000 */
[----:B------:R2:W-:Y:S04]  /*3860*/  STL [R1], R217 ;  /* 0x000000d901007387 */ /* 0x0005e80000100800 */
[----:B------:R3:W-:Y:S04]  /*3870*/  STL [R1+0x4], R218 ;  /* 0x000004da01007387 */ /* 0x0007e80000100800 */
[----:B------:R4:W-:Y:S04]  /*3880*/  STL [R1+0x8], R219 ;  /* 0x000008db01007387 */ /* 0x0009e80000100800 */
[----:B------:R1:W-:Y:S04]  /*3890*/  STL [R1+0xc], R220 ;  /* 0x00000cdc01007387 */ /* 0x0003e80000100800 */
[----:B------:R1:W-:Y:S04]  /*38a0*/  STL [R1+0x10], R221 ;  /* 0x000010dd01007387 */ /* 0x0003e80000100800 */
[----:B------:R1:W-:Y:S04]  /*38b0*/  STL [R1+0x14], R222 ;  /* 0x000014de01007387 */ /* 0x0003e80000100800 */
[----:B------:R1:W-:Y:S04]  /*38c0*/  STL [R1+0x18], R223 ;  /* 0x000018df01007387 */ /* 0x0003e80000100800 */
[----:B------:R1:W-:Y:S04]  /*38d0*/  STL [R1+0x1c], R224 ;  /* 0x00001ce001007387 */ /* 0x0003e80000100800 */
[----:B0-----:R-:W4:Y:S04]  /*38e0*/  LDL.LU R211, [R1+0x2c] ;  /* 0x00002c0001d37983 */ /* 0x001f280000300800 */
[----:B------:R0:W-:Y:S04]  /*38f0*/  STL [R1+0x20], R225 ;  /* 0x000020e101007387 */ /* 0x0001e80000100800 */
[----:B------:R-:W4:Y:S04]  /*3900*/  LDL.LU R212, [R1+0x30] ;  /* 0x0000300001d47983 */ /* 0x000f280000300800 */
[----:B------:R0:W-:Y:S04]  /*3910*/  STL [R1+0x24], R226 ;  /* 0x000024e201007387 */ /* 0x0001e80000100800 */
[----:B------:R-:W4:Y:S04]  /*3920*/  LDL.LU R213, [R1+0x34] ;  /* 0x0000340001d57983 */ /* 0x000f280000300800 */
[----:B------:R0:W-:Y:S04]  /*3930*/  STL [R1+0x28], R227 ;  /* 0x000028e301007387 */ /* 0x0001e80000100800 */
[----:B------:R-:W4:Y:S04]  /*3940*/  LDL.LU R214, [R1+0x38] ;  /* 0x0000380001d67983 */ /* 0x000f280000300800 */
[----:B------:R-:W4:Y:S04]  /*3950*/  LDL.LU R215, [R1+0x3c] ;  /* 0x00003c0001d77983 */ /* 0x000f280000300800 */
[----:B------:R-:W4:Y:S04]  /*3960*/  LDL.LU R216, [R1+0x40] ;  /* 0x0000400001d87983 */ /* 0x000f280000300800 */
[----:B--2---:R-:W2:Y:S04]  /*3970*/  LDL.LU R217, [R1+0x44] ;  /* 0x0000440001d97983 */ /* 0x004ea80000300800 */
[----:B---3--:R-:W3:Y:S04]  /*3980*/  LDL.LU R218, [R1+0x48] ;  /* 0x0000480001da7983 */ /* 0x008ee80000300800 */
[----:B----4-:R-:W4:Y:S04]  /*3990*/  LDL.LU R219, [R1+0x4c] ;  /* 0x00004c0001db7983 */ /* 0x010f280000300800 */
[----:B-1----:R-:W4:Y:S04]  /*39a0*/  LDL.LU R220, [R1+0x50] ;  /* 0x0000500001dc7983 */ /* 0x002f280000300800 */
[----:B------:R-:W4:Y:S04]  /*39b0*/  LDL.LU R221, [R1+0x54] ;  /* 0x0000540001dd7983 */ /* 0x000f280000300800 */
[----:B------:R-:W4:Y:S04]  /*39c0*/  LDL.LU R222, [R1+0x58] ;  /* 0x0000580001de7983 */ /* 0x000f280000300800 */
[----:B------:R-:W4:Y:S04]  /*39d0*/  LDL.LU R223, [R1+0x5c] ;  /* 0x00005c0001df7983 */ /* 0x000f280000300800 */
[----:B------:R-:W4:Y:S04]  /*39e0*/  LDL.LU R224, [R1+0x60] ;  /* 0x0000600001e07983 */ /* 0x000f280000300800 */
[----:B0-----:R-:W4:Y:S04]  /*39f0*/  LDL.LU R225, [R1+0x64] ;  /* 0x0000640001e17983 */ /* 0x001f280000300800 */
[----:B------:R-:W4:Y:S04]  /*3a00*/  LDL.LU R226, [R1+0x68] ;  /* 0x0000680001e27983 */ /* 0x000f280000300800 */
[----:B------:R-:W4:Y:S01]  /*3a10*/  LDL.LU R227, [R1+0x6c] ;  /* 0x00006c0001e37983 */ /* 0x000f220000300800 */
[----:B------:R-:W-:-:S05]  /*3a20*/  FADD R211, R71, R211 ;  /* 0x000000d347d37221 */ /* 0x000fca0000000000 */
[----:B------:R0:W-:Y:S01]  /*3a30*/  STL [R1+0x2c], R211 ;  /* 0x00002cd301007387 */ /* 0x0001e20000100800 */
[----:B------:R-:W-:-:S03]  /*3a40*/  FADD R212, R72, R212 ;  /* 0x000000d448d47221 */ /* 0x000fc60000000000 */
[----:B0-----:R0:W5:Y:S01]  /*3a50*/  LDL.LU R211, [R1+0xc8] ;  /* 0x0000c80001d37983 */ /* 0x0011620000300800 */
[----:B------:R-:W-:-:S03]  /*3a60*/  FADD R213, R73, R213 ;  /* 0x000000d549d57221 */ /* 0x000fc60000000000 */
[----:B------:R1:W-:Y:S01]  /*3a70*/  STL [R1+0x30], R212 ;  /* 0x000030d401007387 */ /* 0x0003e20000100800 */
[----:B------:R-:W-:-:S01]  /*3a80*/  FADD R214, R74, R214 ;  /* 0x000000d64ad67221 */ /* 0x000fc20000000000 */
[----:B------:R-:W-:Y:S02]  /*3a90*/  FADD R215, R75, R215 ;  /* 0x000000d74bd77221 */ /* 0x000fe40000000000 */
[----:B-1----:R0:W5:Y:S01]  /*3aa0*/  LDL.LU R212, [R1+0xc4] ;  /* 0x0000c40001d47983 */ /* 0x0021620000300800 */
[----:B------:R-:W-:-:S03]  /*3ab0*/  FADD R216, R76, R216 ;  /* 0x000000d84cd87221 */ /* 0x000fc60000000000 */
[----:B------:R1:W-:Y:S01]  /*3ac0*/  STL [R1+0x34], R213 ;  /* 0x000034d501007387 */ /* 0x0003e20000100800 */
[----:B--2---:R-:W-:-:S03]  /*3ad0*/  FADD R217, R77, R217 ;  /* 0x000000d94dd97221 */ /* 0x004fc60000000000 */
[----:B-1----:R0:W5:Y:S01]  /*3ae0*/  LDL.LU R213, [R1+0xc0] ;  /* 0x0000c00001d57983 */ /* 0x0021620000300800 */
[----:B---3--:R-:W-:-:S03]  /*3af0*/  FADD R218, R78, R218 ;  /* 0x000000da4eda7221 */ /* 0x008fc60000000000 */
[----:B------:R1:W-:Y:S01]  /*3b00*/  STL [R1+0x38], R214 ;  /* 0x000038d601007387 */ /* 0x0003e20000100800 */
[----:B----4-:R-:W-:-:S01]  /*3b10*/  FADD R219, R79, R219 ;  /* 0x000000db4fdb7221 */ /* 0x010fc20000000000 */
[----:B------:R-:W-:Y:S02]  /*3b20*/  FADD R220, R80, R220 ;  /* 0x000000dc50dc7221 */ /* 0x000fe40000000000 */
[----:B-1----:R0:W5:Y:S04]  /*3b30*/  LDL.LU R214, [R1+0xbc] ;  /* 0x0000bc0001d67983 */ /* 0x0021680000300800 */
[----:B------:R1:W-:Y:S01]  /*3b40*/  STL [R1+0x3c], R215 ;  /* 0x00003cd701007387 */ /* 0x0003e20000100800 */
[----:B------:R-:W-:-:S01]  /*3b50*/  FADD R221, R81, R221 ;  /* 0x000000dd51dd7221 */ /* 0x000fc20000000000 */
[----:B------:R-:W-:-:S02]  /*3b60*/  FADD R222, R82, R222 ;  /* 0x000000de52de7221 */ /* 0x000fc40000000000 */
[----:B-1----:R0:W5:Y:S04]  /*3b70*/  LDL.LU R215, [R1+0xb8] ;  /* 0x0000b80001d77983 */ /* 0x0021680000300800 */
[----:B------:R1:W-:Y:S01]  /*3b80*/  STL [R1+0x40], R216 ;  /* 0x000040d801007387 */ /* 0x0003e20000100800 */
[----:B------:R-:W-:-:S03]  /*3b90*/  FADD R223, R83, R223 ;  /* 0x000000df53df7221 */ /* 0x000fc60000000000 */
        /* <DEDUP_REMOVED lines=13> */
[----:B------:R1:W-:Y:S04]  /*3c70*/  STL [R1+0x54], R221 ;  /* 0x000054dd01007387 */ /* 0x0003e80000100800 */
        /* <DEDUP_REMOVED lines=12> */
[----:B-1----:R0:W5:Y:S01]  /*3d40*/  LDL.LU R227, [R1+0x88] ;  /* 0x0000880001e37983 */ /* 0x0021620000300800 */
        /* <DEDUP_REMOVED lines=82> */
[----:B0-----:R-:W-:-:S06]  /*4270*/  UMOV UR6, URZ ;  /* 0x0000003f00067c82 */ /* 0x001fcc0008000000 */
.L_x_28:
[----:B------:R-:W-:Y:S05]  /*4280*/  @!P1 BRA `(.L_x_29) ;  /* 0x0000000000049947 */ /* 0x000fea0003800000 */
[----:B------:R-:W-:Y:S01]  /*4290*/  BPT.TRAP 0x1 ;  /* 0x000000040000795c */ /* 0x000fe20000300000 */
.L_x_29:
[----:B------:R2:W-:Y:S04]  /*42a0*/  STL [R1+0x8c], R2 ;  /* 0x00008c0201007387 */ /* 0x0005e80000100800 */
[----:B--2---:R-:W2:Y:S04]  /*42b0*/  LDL R2, [R1+0x70] ;  /* 0x0000700001027983 */ /* 0x004ea80000100800 */
[----:B-----5:R3:W-:Y:S04]  /*42c0*/  STL [R1+0x88], R0 ;  /* 0x0000880001007387 */ /* 0x0207e80000100800 */
[----:B---3--:R-:W3:Y:S01]  /*42d0*/  LDL R0, [R1+0x74] ;  /* 0x0000740001007983 */ /* 0x008ee20000100800 */
[----:B-1----:R-:W-:Y:S01]  /*42e0*/  IMAD.U32 R229, RZ, RZ, UR25 ;  /* 0x00000019ffe57e24 */ /* 0x002fe2000f8e00ff */
[----:B--2---:R-:W-:-:S02]  /*42f0*/  ISETP.NE.AND P0, PT, R2, RZ, PT ;  /* 0x000000ff0200720c */ /* 0x004fc40003f05270 */
[----:B------:R1:W5:Y:S11]  /*4300*/  LDL.LU R2, [R1+0x8c] ;  /* 0x00008c0001027983 */ /* 0x0003760000300800 */
[----:B------:R-:W-:-:S05]  /*4310*/  @P0 LEA R229, R229, UR11, 0x3 ;  /* 0x0000000be5e50c11 */ /* 0x000fca000f8e18ff */
[----:B------:R-:W-:-:S05]  /*4320*/  @P0 VIADD R229, R229, 0x18 ;  /* 0x00000018e5e50836 */ /* 0x000fca0000000000 */
[----:B---3--:R-:W-:Y:S02]  /*4330*/  @P0 PRMT R229, R0, 0x654, R229 ;  /* 0x0000065400e50816 */ /* 0x008fe400000000e5 */
[----:B------:R1:W5:Y:S01]  /*4340*/  LDL.LU R0, [R1+0x88] ;  /* 0x0000880001007983 */ /* 0x0003620000300800 */
[----:B------:R-:W-:Y:S01]  /*4350*/  UISETP.GT.U32.AND UP0, UPT, UR13, 0x1, UPT ;  /* 0x000000010d00788c */ /* 0x000fe2000bf04070 */
[----:B------:R1:W-:Y:S05]  /*4360*/  @P0 SYNCS.ARRIVE.TRANS64.RED.A1T0 RZ, [R229+URZ], RZ ;  /* 0x000000ffe5ff09a7 */ /* 0x0003ea000810043f */
[----:B------:R-:W-:-:S13]  /*4370*/  PLOP3.LUT P0, PT, PT, PT, UP0, 0x80, 0x0 ;  /* 0x000000000000781c */ /* 0x000fda0003f0f008 */
[----:B-1----:R-:W-:Y:S05]  /*4380*/  @P0 BRA `(.L_x_30) ;  /* 0x0000000000040947 */ /* 0x002fea0003800000 */
[----:B------:R-:W-:Y:S01]  /*4390*/  BPT.TRAP 0x1 ;  /* 0x000000040000795c */ /* 0x000fe20000300000 */
.L_x_30:
[----:B------:R-:W-:Y:S02]  /*43a0*/  UISETP.GT.AND UP2, UPT, UR26, 0x1, UPT ;  /* 0x000000011a00788c */ /* 0x000fe4000bf44270 */
[----:B------:R-:W-:Y:S02]  /*43b0*/  UIADD3 UR23, UR23, 0x1, URZ ;  /* 0x0000000117177890 */ /* 0x000fe4000fffe03f */
[----:B------:R-:W-:Y:S02]  /*43c0*/  UIADD3 UR25, UR25, 0x1, URZ ;  /* 0x0000000119197890 */ /* 0x000fe4000fffe03f */
[----:B------:R-:W-:Y:S01]  /*43d0*/  PLOP3.LUT P0, PT, PT, PT, UP2, 0x80, 0x0 ;  /* 0x000000000000781c */ /* 0x000fe20003f0f028 */
[----:B------:R-:W-:Y:S02]  /*43e0*/  UISETP.NE.AND UP0, UPT, UR23, 0x3, UPT ;  /* 0x000000031700788c */ /* 0x000fe4000bf05270 */
[----:B------:R-:W-:Y:S02]  /*43f0*/  UIADD3 UR16, UR26, -0x1, URZ ;  /* 0xffffffff1a107890 */ /* 0x000fe4000fffe03f */
[----:B------:R-:W-:-:S02]  /*4400*/  USEL UR8, URZ, 0x1, UP0 ;  /* 0x000000013f087887 */ /* 0x000fc40008000000 */
[----:B------:R-:W-:Y:S02]  /*4410*/  UISETP.NE.AND UP1, UPT, UR25, 0x3, UPT ;  /* 0x000000031900788c */ /* 0x000fe4000bf25270 */
[----:B------:R-:W-:Y:S02]  /*4420*/  ULOP3.LUT UR24, UR24, UR8, URZ, 0x3c, !UPT ;  /* 0x0000000818187292 */ /* 0x000fe4000f8e3c3f */
[----:B------:R-:W-:Y:S02]  /*4430*/  USEL UR23, UR23, URZ, UP0 ;  /* 0x0000003f17177287 */ /* 0x000fe40008000000 */
[----:B------:R-:W-:Y:S01]  /*4440*/  USEL UR25, UR25, URZ, UP1 ;  /* 0x0000003f19197287 */ /* 0x000fe20008800000 */
[----:B------:R-:W-:Y:S01]  /*4450*/  UMOV UR8, 0x1 ;  /* 0x0000000100087882 */ /* 0x000fe20000000000 */
[----:B------:R-:W-:Y:S01]  /*4460*/  UMOV UR26, UR16 ;  /* 0x00000010001a7c82 */ /* 0x000fe20008000000 */
[----:B------:R-:W-:Y:S09]  /*4470*/  @P0 BRA `(.L_x_31) ;  /* 0xffffffec000c0947 */ /* 0x000ff2000383ffff */
.L_x_23:
[----:B------:R-:W-:-:S04]  /*4480*/  UISETP.NE.AND UP0, UPT, UR6, URZ, UPT ;  /* 0x0000003f0600728c */ /* 0x000fc8000bf05270 */
[----:B------:R-:W-:-:S06]  /*4490*/  USEL UR6, URZ, 0x1, !UP0 ;  /* 0x000000013f067887 */ /* 0x000fcc000c000000 */
[----:B------:R-:W-:-:S13]  /*44a0*/  ISETP.NE.AND P0, PT, RZ, UR6, PT ;  /* 0x00000006ff007c0c */ /* 0x000fda000bf05270 */
[----:B------:R-:W-:Y:S05]  /*44b0*/  @!P0 BRA `(.L_x_32) ;  /* 0x0000000c00c48947 */ /* 0x000fea0003800000 */
[----:B------:R-:W-:Y:S02]  /*44c0*/  WARPGROUP.DEPBAR.LE gsb0, 0x0 ;  /* 0x00008000000079c5 */ /* 0x000fe40000010000 */
[----:B-----5:R-:W-:Y:S01]  /*44d0*/  FADD R227, R89, R227 ;  /* 0x000000e359e37221 */ /* 0x020fe20000000000 */
[----:B------:R-:W-:-:S04]  /*44e0*/  FADD R228, R88, R228 ;  /* 0x000000e458e47221 */ /* 0x000fc80000000000 */
[----:B------:R1:W-:Y:S04]  /*44f0*/  STL [R1+0x88], R227 ;  /* 0x000088e301007387 */ /* 0x0003e80000100800 */
[----:B-1----:R-:W2:Y:S04]  /*4500*/  LDL.LU R227, [R1+0x6c] ;  /* 0x00006c0001e37983 */ /* 0x002ea80000300800 */
[----:B--2---:R1:W-:Y:S04]  /*4510*/  STL [R1+0x8c], R227 ;  /* 0x00008ce301007387 */ /* 0x0043e80000100800 */
        /* <DEDUP_REMOVED lines=52> */
[----:B-1----:R-:W2:Y:S01]  /*4860*/  LDL.LU R227, [R1] ;  /* 0x0000000001e37983 */ /* 0x002ea20000300800 */
[----:B------:R-:W-:Y:S01]  /*4870*/  FADD R226, R90, R226 ;  /* 0x000000e25ae27221 */ /* 0x000fe20000000000 */
        /* <DEDUP_REMOVED lines=97> */
[----:B--2---:R-:W-:-:S05]  /*4e90*/  FADD R227, R60, R227 ;  /* 0x000000e33ce37221 */ /* 0x004fca0000000000 */
[----:B------:R1:W-:Y:S04]  /*4ea0*/  STL [R1], R227 ;  /* 0x000000e301007387 */ /* 0x0003e80000100800 */
[----:B-1----:R-:W2:Y:S02]  /*4eb0*/  LDL.LU R227, [R1+0xf4] ;  /* 0x0000f40001e37983 */ /* 0x002ea40000300800 */
[----:B--2---:R-:W-:-:S05]  /*4ec0*/  FADD R227, R61, R227 ;  /* 0x000000e33de37221 */ /* 0x004fca0000000000 */
[----:B------:R1:W-:Y:S04]  /*4ed0*/  STL [R1+0x4], R227 ;  /* 0x000004e301007387 */ /* 0x0003e80000100800 */
        /* <DEDUP_REMOVED lines=78> */
[----:B-1----:R1:W5:Y:S02]  /*53c0*/  LDL.LU R227, [R1+0x88] ;  /* 0x0000880001e37983 */ /* 0x0023640000300800 */
.L_x_32:
[----:B------:R-:W-:Y:S02]  /*53d0*/  WARPGROUP.DEPBAR.LE gsb0, 0x0 ;  /* 0x00008000000079c5 */ /* 0x000fe40000010000 */
[----:B------:R-:W2:Y:S02]  /*53e0*/  LDC R24, c[0x0][0x28c] ;  /* 0x0000a300ff187b82 */ /* 0x000ea40000000800 */
[----:B--2---:R-:W-:-:S13]  /*53f0*/  ISETP.GE.AND P0, PT, R24, 0x1, PT ;  /* 0x000000011800780c */ /* 0x004fda0003f06270 */
[----:B------:R-:W-:Y:S05]  /*5400*/  @!P0 BRA `(.L_x_33) ;  /* 0x0000000000748947 */ /* 0x000fea0003800000 */
[----:B------:R-:W-:-:S06]  /*5410*/  UISETP.NE.AND UP0, UPT, UR22, 0x3, UPT ;  /* 0x000000031600788c */ /* 0x000fcc000bf05270 */
[----:B------:R-:W-:-:S13]  /*5420*/  PLOP3.LUT P0, PT, PT, PT, UP0, 0x80, 0x0 ;  /* 0x000000000000781c */ /* 0x000fda0003f0f008 */
[----:B------:R-:W-:Y:S05]  /*5430*/  @!P0 BRA `(.L_x_34) ;  /* 0x0000000000048947 */ /* 0x000fea0003800000 */
[----:B------:R-:W-:Y:S01]  /*5440*/  BPT.TRAP 0x1 ;  /* 0x000000040000795c */ /* 0x000fe20000300000 */
.L_x_34:
[----:B-----5:R2:W-:Y:S04]  /*5450*/  STL [R1+0x88], R0 ;  /* 0x0000880001007387 */ /* 0x0205e80000100800 */
[----:B--2---:R-:W2:Y:S01]  /*5460*/  LDL R0, [R1+0x70] ;  /* 0x0000700001007983 */ /* 0x004ea20000100800 */
[----:B------:R-:W-:Y:S01]  /*5470*/  BSSY B0, `(.L_x_35) ;  /* 0x0000012000007945 */ /* 0x000fe20003800000 */
[----:B--2---:R-:W-:Y:S02]  /*5480*/  ISETP.NE.AND P0, PT, R0, RZ, PT ;  /* 0x000000ff0000720c */ /* 0x004fe40003f05270 */
[----:B------:R2:W5:Y:S11]  /*5490*/  LDL.LU R0, [R1+0x88] ;  /* 0x0000880001007983 */ /* 0x0005760000300800 */
[----:B--2---:R-:W-:Y:S05]  /*54a0*/  @!P0 BRA `(.L_x_36) ;  /* 0x0000000000388947 */ /* 0x004fea0003800000 */
[----:B-----5:R2:W-:Y:S04]  /*54b0*/  STL [R1+0x88], R0 ;  /* 0x0000880001007387 */ /* 0x0205e80000100800 */
[----:B--2---:R-:W2:Y:S01]  /*54c0*/  LDL R0, [R1+0x74] ;  /* 0x0000740001007983 */ /* 0x004ea20000100800 */
[----:B------:R-:W-:-:S04]  /*54d0*/  UISETP.LT.AND UP0, UPT, UR9, 0x1, UPT ;  /* 0x000000010900788c */ /* 0x000fc8000bf01270 */
[----:B------:R-:W-:-:S04]  /*54e0*/  USEL UR8, UR9, 0x1, UP0 ;  /* 0x0000000109087887 */ /* 0x000fc80008000000 */
[----:B------:R-:W-:-:S04]  /*54f0*/  UIADD3 UR8, UR5, UR9, -UR8 ;  /* 0x0000000905087290 */ /* 0x000fc8000fffe808 */
[----:B------:R-:W-:-:S04]  /*5500*/  UIMAD.WIDE.U32 UR6, UR8, -0x55555555, URZ ;  /* 0xaaaaaaab080678a5 */ /* 0x000fc8000f8e003f */
[----:B------:R-:W-:-:S04]  /*5510*/  USHF.R.U32.HI UR6, URZ, 0x1, UR7 ;  /* 0x000000013f067899 */ /* 0x000fc80008011607 */
[----:B------:R-:W-:-:S04]  /*5520*/  UIMAD UR8, UR6, -0x3, UR8 ;  /* 0xfffffffd060878a4 */ /* 0x000fc8000f8e0208 */
[----:B------:R-:W-:-:S04]  /*5530*/  ULEA UR8, UR8, UR11, 0x3 ;  /* 0x0000000b08087291 */ /* 0x000fc8000f8e183f */
[----:B------:R-:W-:-:S06]  /*5540*/  UIADD3 UR8, UR8, 0x18, URZ ;  /* 0x0000001808087890 */ /* 0x000fcc000fffe03f */
[----:B------:R-:W-:-:S05]  /*5550*/  IMAD.U32 R24, RZ, RZ, UR8 ;  /* 0x00000008ff187e24 */ /* 0x000fca000f8e00ff */
[----:B--2---:R-:W-:Y:S02]  /*5560*/  PRMT R24, R0, 0x654, R24 ;  /* 0x0000065400187816 */ /* 0x004fe40000000018 */
[----:B------:R2:W5:Y:S02]  /*5570*/  LDL.LU R0, [R1+0x88] ;  /* 0x0000880001007983 */ /* 0x0005640000300800 */
[----:B------:R2:W-:Y:S03]  /*5580*/  SYNCS.ARRIVE.TRANS64.RED.A1T0 RZ, [R24+URZ], RZ ;  /* 0x000000ff18ff79a7 */ /* 0x0005e6000810043f */
.L_x_36:
[----:B------:R-:W-:Y:S05]  /*5590*/  BSYNC B0 ;  /* 0x0000000000007941 */ /* 0x000fea0003800000 */
.L_x_35:
[----:B------:R-:W-:-:S06]  /*55a0*/  UISETP.GT.U32.AND UP0, UPT, UR13, 0x1, UPT ;  /* 0x000000010d00788c */ /* 0x000fcc000bf04070 */
[----:B------:R-:W-:-:S13]  /*55b0*/  PLOP3.LUT P0, PT, PT, PT, UP0, 0x80, 0x0 ;  /* 0x000000000000781c */ /* 0x000fda0003f0f008 */
[----:B------:R-:W-:Y:S05]  /*55c0*/  @P0 BRA `(.L_x_33) ;  /* 0x0000000000040947 */ /* 0x000fea0003800000 */
[----:B------:R-:W-:Y:S01]  /*55d0*/  BPT.TRAP 0x1 ;  /* 0x000000040000795c */ /* 0x000fe20000300000 */
.L_x_33:
[----:B------:R3:W-:Y:S01]  /*55e0*/  STL [R1+0x90], R3 ;  /* 0x0000900301007387 */ /* 0x0007e20000100800 */
[----:B------:R-:W4:Y:S01]  /*55f0*/  LDC R29, c[0x0][0x288] ;  /* 0x0000a200ff1d7b82 */ /* 0x000f220000000800 */
[----:B------:R-:W-:Y:S02]  /*5600*/  UIADD3 UR10, UR9, UR5, URZ ;  /* 0x00000005090a7290 */ /* 0x000fe4000fffe03f */
[----:B------:R-:W-:Y:S01]  /*5610*/  USHF.R.S32.HI UR11, URZ, 0x1f, UR12 ;  /* 0x0000001f3f0b7899 */ /* 0x000fe2000801140c */
[----:B------:R-:W-:Y:S01]  /*5620*/  ULDC.64 UR6, c[0x0][0x5d0] ;  /* 0x0001740000067ab9 */ /* 0x000fe20000000a00 */
[----:B------:R-:W-:Y:S01]  /*5630*/  ULDC UR16, c[0x0][0x284] ;  /* 0x0000a10000107ab9 */ /* 0x000fe20000000800 */
[----:B---3--:R-:W3:Y:S04]  /*5640*/  LDL.LU R3, [R1+0x80] ;  /* 0x0000800001037983 */ /* 0x008ee80000300800 */
[----:B-----5:R0:W-:Y:S04]  /*5650*/  STL [R1+0x8c], R2 ;  /* 0x00008c0201007387 */ /* 0x0201e80000100800 */
[----:B------:R1:W-:Y:S01]  /*5660*/  STL [R1+0x88], R0 ;  /* 0x0000880001007387 */ /* 0x0003e20000100800 */
[----:B0-----:R-:W2:Y:S03]  /*5670*/  S2R R2, SR_TID.X ;  /* 0x0000000000027919 */ /* 0x001ea60000002100 */
[----:B-1----:R-:W4:Y:S01]  /*5680*/  LDL.LU R0, [R1+0x84] ;  /* 0x0000840001007983 */ /* 0x002f220000300800 */
[----:B------:R-:W-:Y:S01]  /*5690*/  UISETP.GE.U32.AND UP1, UPT, UR9, 0x3, UPT ;  /* 0x000000030900788c */ /* 0x000fe2000bf26070 */
[----:B--2---:R-:W-:-:S02]  /*56a0*/  SHF.R.U32.HI R24, RZ, 0x2, R2 ;  /* 0x00000002ff187819 */ /* 0x004fc40000011602 */
[----:B------:R-:W-:Y:S02]  /*56b0*/  SHF.R.U32.HI R27, RZ, 0x7, R2 ;  /* 0x00000007ff1b7819 */ /* 0x000fe40000011602 */
[----:B------:R-:W-:Y:S02]  /*56c0*/  LOP3.LUT R26, R2, 0x60, RZ, 0xc0, !PT ;  /* 0x00000060021a7812 */ /* 0x000fe400078ec0ff */
[----:B------:R-:W-:Y:S02]  /*56d0*/  LOP3.LUT R25, R24, 0x7, RZ, 0xc0, !PT ;  /* 0x0000000718197812 */ /* 0x000fe400078ec0ff */
[----:B------:R-:W-:Y:S02]  /*56e0*/  LOP3.LUT R24, R27, 0x1, RZ, 0xc0, !PT ;  /* 0x000000011b187812 */ /* 0x000fe400078ec0ff */
[----:B------:R-:W-:-:S03]  /*56f0*/  SHF.R.U32.HI R28, RZ, 0x1, R26 ;  /* 0x00000001ff1c7819 */ /* 0x000fc6000001161a */
[----:B------:R-:W-:Y:S01]  /*5700*/  IMAD.SHL.U32 R26, R24, 0x40, RZ ;  /* 0x00000040181a7824 */ /* 0x000fe200078e00ff */
[----:B------:R-:W-:Y:S01]  /*5710*/  IADD3 R27, RZ, -R28, -R25 ;  /* 0x8000001cff1b7210 */ /* 0x000fe20007ffe819 */
[----:B------:R-:W-:-:S03]  /*5720*/  IMAD.SHL.U32 R32, R2, 0x2, RZ ;  /* 0x0000000202207824 */ /* 0x000fc600078e00ff */
[----:B------:R-:W-:Y:S01]  /*5730*/  LOP3.LUT R43, R26, 0x40, R25, 0xe2, !PT ;  /* 0x000000401a2b7812 */ /* 0x000fe200078ee219 */
[----:B------:R-:W-:Y:S01]  /*5740*/  IMAD R42, R24, -0x40, R27 ;  /* 0xffffffc0182a7824 */ /* 0x000fe200078e021b */
[----:B------:R-:W-:Y:S01]  /*5750*/  LOP3.LUT R24, R2, 0x3, RZ, 0xc0, !PT ;  /* 0x0000000302187812 */ /* 0x000fe200078ec0ff */
[----:B---3--:R-:W-:Y:S02]  /*5760*/  IMAD.SHL.U32 R41, R3, 0x80, RZ ;  /* 0x0000008003297824 */ /* 0x008fe400078e00ff */
[----:B------:R0:W5:Y:S01]  /*5770*/  LDL.LU R3, [R1+0x90] ;  /* 0x0000900001037983 */ /* 0x0001620000300800 */
[----:B------:R-:W-:-:S03]  /*5780*/  UISETP.GT.U32.AND UP0, UPT, UR10, 0x2, UPT ;  /* 0x000000020a00788c */ /* 0x000fc6000bf04070 */
[----:B------:R0:W5:Y:S01]  /*5790*/  LDL.LU R2, [R1+0x8c] ;  /* 0x00008c0001027983 */ /* 0x0001620000300800 */
[C---:B----4-:R-:W-:Y:S01]  /*57a0*/  ISETP.GE.AND P0, PT, R41.reuse, R29, PT ;  /* 0x0000001d2900720c */ /* 0x050fe20003f06270 */
[----:B------:R-:W-:Y:S01]  /*57b0*/  UIMAD UR5, UR11, UR6, URZ ;  /* 0x000000060b0572a4 */ /* 0x000fe2000f8e023f */
[----:B------:R-:W-:Y:S01]  /*57c0*/  LOP3.LUT R32, R41, 0x6, R32, 0xf8, !PT ;  /* 0x0000000629207812 */ /* 0x000fe200078ef820 */
[----:B------:R-:W-:Y:S01]  /*57d0*/  UISETP.LT.U32.AND UP0, UPT, UR9, 0x3, UP0 ;  /* 0x000000030900788c */ /* 0x000fe20008701070 */
[----:B------:R-:W-:Y:S01]  /*57e0*/  IMAD.U32 R27, RZ, RZ, UR6 ;  /* 0x00000006ff1b7e24 */ /* 0x000fe2000f8e00ff */
[----:B------:R-:W-:Y:S01]  /*57f0*/  UIMAD UR8, UR12, UR7, UR5 ;  /* 0x000000070c0872a4 */ /* 0x000fe2000f8e0205 */
[----:B------:R-:W-:Y:S01]  /*5800*/  SHF.R.S32.HI R33, RZ, 0x1f, R32 ;  /* 0x0000001fff217819 */ /* 0x000fe20000011420 */
[----:B------:R-:W-:Y:S01]  /*5810*/  UIMAD.WIDE.U32 UR6, UR10, -0x55555555, URZ ;  /* 0xaaaaaaab0a0678a5 */ /* 0x000fe2000f8e003f */
[----:B------:R-:W-:Y:S01]  /*5820*/  IMAD R24, R24, -0x2, R29 ;  /* 0xfffffffe18187824 */ /* 0x000fe200078e021d */
[----:B------:R-:W-:Y:S01]  /*5830*/  USEL UR5, URZ, 0x1, !UP0 ;  /* 0x000000013f057887 */ /* 0x000fe2000c000000 */
[----:B------:R-:W-:-:S02]  /*5840*/  IMAD.SHL.U32 R25, R0, 0x100, RZ ;  /* 0x0000010000197824 */ /* 0x000fc400078e00ff */
[----:B------:R-:W-:Y:S02]  /*5850*/  IMAD.WIDE R38, R0, 0x100, RZ ;  /* 0x0000010000267825 */ /* 0x000fe400078e02ff */
[----:B------:R0:W5:Y:S01]  /*5860*/  LDL.LU R0, [R1+0x88] ;  /* 0x0000880001007983 */ /* 0x0001620000300800 */
[----:B------:R-:W-:Y:S01]  /*5870*/  ISETP.GE.OR P0, PT, R25, UR16, P0 ;  /* 0x0000001019007c0c */ /* 0x000fe20008706670 */
[----:B------:R-:W-:Y:S01]  /*5880*/  USHF.R.U32.HI UR6, URZ, 0x1, UR7 ;  /* 0x000000013f067899 */ /* 0x000fe20008011607 */
[----:B------:R-:W-:Y:S01]  /*5890*/  IMAD.WIDE.U32 R26, R27, UR12, R32 ;  /* 0x0000000c1b1a7c25 */ /* 0x000fe2000f8e0020 */
[----:B------:R-:W-:Y:S01]  /*58a0*/  ULOP3.LUT UR4, UR4, UR5, URZ, 0x3c, !UPT ;  /* 0x0000000504047292 */ /* 0x000fe2000f8e3c3f */
[----:B------:R-:W-:Y:S01]  /*58b0*/  IADD3 R42, -R25, UR16, R42 ;  /* 0x00000010192a7c10 */ /* 0x000fe2000fffe12a */
[----:B------:R-:W-:Y:S01]  /*58c0*/  UIMAD UR5, UR6, -0x3, UR10 ;  /* 0xfffffffd060578a4 */ /* 0x000fe2000f8e020a */
[----:B------:R-:W-:Y:S01]  /*58d0*/  VIADD R27, R27, UR8 ;  /* 0x000000081b1b7c36 */ /* 0x000fe20008000000 */
[----:B------:R-:W-:Y:S01]  /*58e0*/  @UP1 ULOP3.LUT UR4, UR4, 0x1, UR6, 0x78, !UPT ;  /* 0x0000000104041892 */ /* 0x000fe2000f8e7806 */
[----:B------:R-:W-:Y:S01]  /*58f0*/  LOP3.LUT R43, R38, R43, R28, 0xfe, !PT ;  /* 0x0000002b262b7212 */ /* 0x000fe200078efe1c */
[----:B------:R-:W-:-:S02]  /*5900*/  IMAD.IADD R41, R24, 0x1, -R41 ;  /* 0x0000000118297824 */ /* 0x000fc400078e0a29 */
[----:B------:R-:W-:Y:S02]  /*5910*/  IMAD.MOV.U32 R40, RZ, RZ, -0x1 ;  /* 0xffffffffff287424 */ /* 0x000fe400078e00ff */
[----:B0-----:R-:W-:Y:S06]  /*5920*/  @P0 BRA `(.L_x_37) ;  /* 0x0000008c00ec0947 */ /* 0x001fec0003800000 */
[----:B------:R-:W0:Y:S01]  /*5930*/  LDC.64 R28, c[0x0][0x5c8] ;  /* 0x00017200ff1c7b82 */ /* 0x000e220000000a00 */
[----:B------:R-:W-:Y:S01]  /*5940*/  ULDC.64 UR6, c[0x0][0x5c0] ;  /* 0x0001700000067ab9 */ /* 0x000fe20000000a00 */
[----:B------:R-:W-:Y:S01]  /*5950*/  BSSY B0, `(.L_x_37) ;  /* 0x00008f8000007945 */ /* 0x000fe20003800000 */
[-C--:B0-----:R-:W-:Y:S01]  /*5960*/  IMAD R24, R39, R28.reuse, RZ ;  /* 0x0000001c27187224 */ /* 0x081fe200078e02ff */
[----:B------:R-:W-:Y:S01]  /*5970*/  SHF.L.U64.HI R34, R28, 0x3, R29 ;  /* 0x000000031c227819 */ /* 0x000fe2000001021d */
[----:B------:R-:W-:-:S04]  /*5980*/  IMAD.WIDE.U32 R26, R43, R28, R26 ;  /* 0x0000001c2b1a7225 */ /* 0x000fc800078e001a */
[----:B------:R-:W-:Y:S01]  /*5990*/  IMAD R25, R43, R29, R24 ;  /* 0x0000001d2b197224 */ /* 0x000fe200078e0218 */
[----:B------:R-:W-:Y:S01]  /*59a0*/  IADD3 R24, P3, R26, UR6, RZ ;  /* 0x000000061a187c10 */ /* 0x000fe2000ff7e0ff */
[C---:B------:R-:W-:Y:S01]  /*59b0*/  IMAD.SHL.U32 R35, R28.reuse, 0x8, RZ ;  /* 0x000000081c237824 */ /* 0x040fe200078e00ff */
[----:B------:R-:W-:Y:S01]  /*59c0*/  LEA R30, P2, R28, R26, 0x7 ;  /* 0x0000001a1c1e7211 */ /* 0x000fe200078438ff */
[----:B------:R-:W-:-:S03]  /*59d0*/  IMAD.IADD R27, R27, 0x1, R25 ;  /* 0x000000011b1b7824 */ /* 0x000fc600078e0219 */
[----:B------:R-:W-:Y:S02]  /*59e0*/  IADD3 R26, P1, P0, R26, UR6, R35 ;  /* 0x000000061a1a7c10 */ /* 0x000fe4000f83e023 */
[----:B------:R-:W-:Y:S02]  /*59f0*/  IADD3.X R25, R27, UR7, RZ, P3, !PT ;  /* 0x000000071b197c10 */ /* 0x000fe40009ffe4ff */
[----:B------:R-:W-:Y:S02]  /*5a00*/  FSETP.NEU.AND P3, PT, RZ, UR21, PT ;  /* 0x00000015ff007c0b */ /* 0x000fe4000bf6d000 */
[----:B------:R-:W-:Y:S02]  /*5a10*/  LEA.HI.X R31, R28, R27, R29, 0x7, P2 ;  /* 0x0000001b1c1f7211 */ /* 0x000fe400010f3c1d */
[C---:B------:R-:W-:Y:S02]  /*5a20*/  IADD3 R28, P2, R30.reuse, UR6, RZ ;  /* 0x000000061e1c7c10 */ /* 0x040fe4000ff5e0ff */
[----:B------:R-:W-:-:S02]  /*5a30*/  IADD3 R30, P5, P6, R30, UR6, R35 ;  /* 0x000000061e1e7c10 */ /* 0x000fc4000febe023 */
[----:B------:R-:W-:Y:S02]  /*5a40*/  IADD3.X R29, R31, UR7, RZ, P2, !PT ;  /* 0x000000071f1d7c10 */ /* 0x000fe400097fe4ff */
[--C-:B------:R-:W-:Y:S02]  /*5a50*/  IADD3.X R27, R27, UR7, R34.reuse, P1, P0 ;  /* 0x000000071b1b7c10 */ /* 0x100fe40008fe0422 */
[----:B------:R-:W-:Y:S01]  /*5a60*/  IADD3.X R31, R31, UR7, R34, P5, P6 ;  /* 0x000000071f1f7c10 */ /* 0x000fe2000afec422 */
[----:B------:R-:W-:Y:S06]  /*5a70*/  @!P3 BRA `(.L_x_38) ;  /* 0x0000006c0014b947 */ /* 0x000fec0003800000 */
[----:B------:R-:W-:Y:S01]  /*5a80*/  ULDC.64 UR16, c[0x0][0x5b8] ;  /* 0x00016e0000107ab9 */ /* 0x000fe20000000a00 */
[----:B------:R-:W-:Y:S01]  /*5a90*/  ISETP.GE.AND P0, PT, R42, 0x1, PT ;  /* 0x000000012a00780c */ /* 0x000fe20003f06270 */
[----:B------:R-:W-:Y:S02]  /*5aa0*/  UIMAD UR6, UR11, UR16, URZ ;  /* 0x000000100b0672a4 */ /* 0x000fe4000f8e023f */
[----:B------:R-:W-:Y:S01]  /*5ab0*/  IMAD.U32 R35, RZ, RZ, UR16 ;  /* 0x00000010ff237e24 */ /* 0x000fe2000f8e00ff */
[----:B------:R-:W-:Y:S01]  /*5ac0*/  BSSY B1, `(.L_x_39) ;  /* 0x0000010000017945 */ /* 0x000fe20003800000 */
[----:B------:R-:W-:Y:S01]  /*5ad0*/  ISETP.LT.OR P3, PT, R41, 0x1, !P0 ;  /* 0x000000012900780c */ /* 0x000fe20004761670 */
[----:B------:R-:W-:Y:S02]  /*5ae0*/  UIMAD UR6, UR12, UR17, UR6 ;  /* 0x000000110c0672a4 */ /* 0x000fe4000f8e0206 */
[----:B------:R-:W-:Y:S01]  /*5af0*/  IMAD.WIDE.U32 R32, R35, UR12, R32 ;  /* 0x0000000c23207c25 */ /* 0x000fe2000f8e0020 */
[----:B------:R-:W-:-:S03]  /*5b00*/  ULDC.64 UR10, c[0x0][0x5a8] ;  /* 0x00016a00000a7ab9 */ /* 0x000fc60000000a00 */
[----:B------:R-:W-:Y:S02]  /*5b10*/  IMAD.MOV.U32 R36, RZ, RZ, R32 ;  /* 0x000000ffff247224 */ /* 0x000fe400078e0020 */
[----:B------:R-:W-:Y:S01]  /*5b20*/  VIADD R37, R33, UR6 ;  /* 0x0000000621257c36 */ /* 0x000fe20008000000 */
[----:B------:R-:W-:Y:S02]  /*5b30*/  ULDC.64 UR6, c[0x0][0x5b0] ;  /* 0x00016c0000067ab9 */ /* 0x000fe40000000a00 */
[----:B------:R-:W-:Y:S02]  /*5b40*/  IMAD R34, R39, UR6, RZ ;  /* 0x0000000627227c24 */ /* 0x000fe4000f8e02ff */
[----:B------:R-:W-:-:S04]  /*5b50*/  IMAD.WIDE.U32 R32, R43, UR6, R36 ;  /* 0x000000062b207c25 */ /* 0x000fc8000f8e0024 */
[--C-:B------:R-:W-:Y:S01]  /*5b60*/  IMAD R35, R43, UR7, R34.reuse ;  /* 0x000000072b237c24 */ /* 0x100fe2000f8e0222 */
[----:B------:R-:W-:Y:S02]  /*5b70*/  IADD3 R32, P1, R32, UR10, RZ ;  /* 0x0000000a20207c10 */ /* 0x000fe4000ff3e0ff */
[----:B------:R-:W-:Y:S02]  /*5b80*/  PRMT R34, RZ, 0x7610, R34 ;  /* 0x00007610ff227816 */ /* 0x000fe40000000022 */
[----:B------:R-:W-:Y:S01]  /*5b90*/  IADD3.X R33, R33, UR11, R35, P1, !PT ;  /* 0x0000000b21217c10 */ /* 0x000fe20008ffe423 */
[----:B------:R-:W-:Y:S08]  /*5ba0*/  @P3 BRA `(.L_x_40) ;  /* 0x0000000000043947 */ /* 0x000ff00003800000 */
[----:B------:R0:W5:Y:S02]  /*5bb0*/  LDG.E.U8 R34, desc[UR14][R32.64] ;  /* 0x0000000e20227981 */ /* 0x000164000c1e1100 */
.L_x_40:
[----:B------:R-:W-:Y:S05]  /*5bc0*/  BSYNC B1 ;  /* 0x0000000000017941 */ /* 0x000fea0003800000 */
.L_x_39:
[----:B-----5:R-:W-:Y:S01]  /*5bd0*/  LOP3.LUT R34, R34, 0xff, RZ, 0xc0, !PT ;  /* 0x000000ff22227812 */ /* 0x020fe200078ec0ff */
[----:B------:R-:W-:Y:S01]  /*5be0*/  BSSY B1, `(.L_x_41) ;  /* 0x000000b000017945 */ /* 0x000fe20003800000 */
[----:B------:R-:W-:Y:S02]  /*5bf0*/  ISETP.LT.OR P2, PT, R41, 0x2, !P0 ;  /* 0x000000022900780c */ /* 0x000fe40004741670 */
[----:B------:R-:W-:-:S05]  /*5c00*/  F2FP.F16.E5M2.UNPACK_B R34, R34 ;  /* 0x00000022ff22723e */ /* 0x000fca00020004ff */
[----:B------:R-:W-:-:S05]  /*5c10*/  HADD2.F32 R34, -RZ, R34.H0_H0 ;  /* 0x20000022ff227230 */ /* 0x000fca0000004100 */
[----:B------:R-:W-:Y:S01]  /*5c20*/  FMUL R35, R34, UR21 ;  /* 0x0000001522237c20 */ /* 0x000fe20008400000 */
[----:B------:R-:W-:-:S03]  /*5c30*/  PRMT R34, RZ, 0x7610, R34 ;  /* 0x00007610ff227816 */ /* 0x000fc60000000022 */
[----:B------:R-:W-:-:S05]  /*5c40*/  FFMA R35, R228, UR20, R35 ;  /* 0x00000014e4237c23 */ /* 0x000fca0008000023 */
[----:B------:R-:W-:-:S05]  /*5c50*/  F2FP.SATFINITE.E5M2.F32.PACK_AB_MERGE_C R35, RZ, R35, RZ ;  /* 0x00000023ff23723e */ /* 0x000fca00048060ff */
[----:B------:R1:W-:Y:S01]  /*5c60*/  @!P3 STG.E.U8 desc[UR14][R24.64], R35 ;  /* 0x000000231800b986 */ /* 0x0003e2000c10110e */
[----:B------:R-:W-:Y:S05]  /*5c70*/  @P2 BRA `(.L_x_42) ;  /* 0x0000000000042947 */ /* 0x000fea0003800000 */
[----:B------:R2:W5:Y:S02]  /*5c80*/  LDG.E.U8 R34, desc[UR14][R32.64+0x1] ;  /* 0x0000010e20227981 */ /* 0x000564000c1e1100 */
.L_x_42:
[----:B------:R-:W-:Y:S05]  /*5c90*/  BSYNC B1 ;  /* 0x0000000000017941 */ /* 0x000fea0003800000 */
.L_x_41:
[----:B-----5:R-:W-:Y:S01]  /*5ca0*/  LOP3.LUT R34, R34, 0xff, RZ, 0xc0, !PT ;  /* 0x000000ff22227812 */ /* 0x020fe200078ec0ff */
[----:B------:R-:W-:Y:S01]  /*5cb0*/  BSSY B1, `(.L_x_43) ;  /* 0x0000013000017945 */ /* 0x000fe20003800000 */
[----:B------:R-:W-:Y:S02]  /*5cc0*/  IADD3 R45, P1, R43, 0x8, RZ ;  /* 0x000000082b2d7810 */ /* 0x000fe40007f3e0ff */
[----:B------:R-:W-:-:S03]  /*5cd0*/  F2FP.F16.E5M2.UNPACK_B R34, R34 ;  /* 0x00000022ff22723e */ /* 0x000fc600020004ff */
[----:B-1----:R-:W-:Y:S01]  /*5ce0*/  IMAD.X R35, RZ, RZ, R39, P1 ;  /* 0x000000ffff237224 */ /* 0x002fe200008e0627 */
[----:B------:R-:W-:Y:S01]  /*5cf0*/  ISETP.GE.AND P1, PT, R42, 0x9, PT ;  /* 0x000000092a00780c */ /* 0x000fe20003f26270 */
[----:B------:R-:W-:Y:S02]  /*5d00*/  HADD2.F32 R34, -RZ, R34.H0_H0 ;  /* 0x20000022ff227230 */ /* 0x000fe40000004100 */
[----:B------:R-:W-:Y:S01]  /*5d10*/  IMAD R46, R35, UR6, RZ ;  /* 0x00000006232e7c24 */ /* 0x000fe2000f8e02ff */
[----:B------:R-:W-:Y:S02]  /*5d20*/  ISETP.LT.OR P5, PT, R41, 0x1, !P1 ;  /* 0x000000012900780c */ /* 0x000fe40004fa1670 */
[----:B------:R-:W-:Y:S01]  /*5d30*/  FMUL R44, R34, UR21 ;  /* 0x00000015222c7c20 */ /* 0x000fe20008400000 */
[----:B------:R-:W-:-:S04]  /*5d40*/  IMAD.WIDE.U32 R34, R45, UR6, R36 ;  /* 0x000000062d227c25 */ /* 0x000fc8000f8e0024 */
[----:B------:R-:W-:Y:S01]  /*5d50*/  FFMA R44, R227, UR20, R44 ;  /* 0x00000014e32c7c23 */ /* 0x000fe2000800002c */
[----:B------:R-:W-:Y:S01]  /*5d60*/  IMAD R45, R45, UR7, R46 ;  /* 0x000000072d2d7c24 */ /* 0x000fe2000f8e022e */
[----:B------:R-:W-:-:S03]  /*5d70*/  IADD3 R34, P3, R34, UR10, RZ ;  /* 0x0000000a22227c10 */ /* 0x000fc6000ff7e0ff */
[----:B------:R-:W-:Y:S02]  /*5d80*/  F2FP.SATFINITE.E5M2.F32.PACK_AB_MERGE_C R47, RZ, R44, RZ ;  /* 0x0000002cff2f723e */ /* 0x000fe400048060ff */
[----:B------:R-:W-:Y:S02]  /*5d90*/  IADD3.X R35, R35, UR11, R45, P3, !PT ;  /* 0x0000000b23237c10 */ /* 0x000fe40009ffe42d */
[----:B------:R-:W-:Y:S01]  /*5da0*/  PRMT R44, RZ, 0x7610, R44 ;  /* 0x00007610ff2c7816 */ /* 0x000fe2000000002c */
[----:B------:R1:W-:Y:S01]  /*5db0*/  @!P2 STG.E.U8 desc[UR14][R24.64+0x1], R47 ;  /* 0x0000012f1800a986 */ /* 0x0003e2000c10110e */
[----:B------:R-:W-:Y:S05]  /*5dc0*/  @P5 BRA `(.L_x_44) ;  /* 0x0000000000045947 */ /* 0x000fea0003800000 */
[----:B------:R3:W5:Y:S02]  /*5dd0*/  LDG.E.U8 R44, desc[UR14][R34.64] ;  /* 0x0000000e222c7981 */ /* 0x000764000c1e1100 */
.L_x_44:
[----:B------:R-:W-:Y:S05]  /*5de0*/  BSYNC B1 ;  /* 0x0000000000017941 */ /* 0x000fea0003800000 */
.L_x_43:
        /* <DEDUP_REMOVED lines=12> */
.L_x_46:
[----:B------:R-:W-:Y:S05]  /*5eb0*/  BSYNC B1 ;  /* 0x0000000000017941 */ /* 0x000fea0003800000 */
.L_x_45:
[----:B-----5:R-:W-:Y:S01]  /*5ec0*/  LOP3.LUT R44, R44, 0xff, RZ, 0xc0, !PT ;  /* 0x000000ff2c2c7812 */ /* 0x020fe200078ec0ff */
[----:B------:R-:W-:Y:S01]  /*5ed0*/  BSSY B1, `(.L_x_47) ;  /* 0x000000b000017945 */ /* 0x000fe20003800000 */
[----:B------:R-:W-:Y:S02]  /*5ee0*/  ISETP.LT.OR P3, PT, R41, 0x9, !P0 ;  /* 0x000000092900780c */ /* 0x000fe40004761670 */
[----:B------:R-:W-:-:S05]  /*5ef0*/  F2FP.F16.E5M2.UNPACK_B R44, R44 ;  /* 0x0000002cff2c723e */ /* 0x000fca00020004ff */
[----:B------:R-:W-:-:S05]  /*5f00*/  HADD2.F32 R44, -RZ, R44.H0_H0 ;  /* 0x2000002cff2c7230 */ /* 0x000fca0000004100 */
[----:B------:R-:W-:-:S04]  /*5f10*/  FMUL R44, R44, UR21 ;  /* 0x000000152c2c7c20 */ /* 0x000fc80008400000 */
[----:B------:R-:W-:-:S05]  /*5f20*/  FFMA R44, R225, UR20, R44 ;  /* 0x00000014e12c7c23 */ /* 0x000fca000800002c */
[----:B----4-:R-:W-:Y:S02]  /*5f30*/  F2FP.SATFINITE.E5M2.F32.PACK_AB_MERGE_C R45, RZ, R44, RZ ;  /* 0x0000002cff2d723e */ /* 0x010fe400048060ff */
[----:B------:R-:W-:-:S03]  /*5f40*/  PRMT R44, RZ, 0x7610, R44 ;  /* 0x00007610ff2c7816 */ /* 0x000fc6000000002c */
[----:B------:R4:W-:Y:S01]  /*5f50*/  @!P2 STG.E.U8 desc[UR14][R26.64+0x1], R45 ;  /* 0x0000012d1a00a986 */ /* 0x0009e2000c10110e */
[----:B------:R-:W-:Y:S05]  /*5f60*/  @P3 BRA `(.L_x_48) ;  /* 0x0000000000043947 */ /* 0x000fea0003800000 */
[----:B------:R0:W5:Y:S02]  /*5f70*/  LDG.E.U8 R44, desc[UR14][R32.64+0x8] ;  /* 0x0000080e202c7981 */ /* 0x000164000c1e1100 */
.L_x_48:
[----:B------:R-:W-:Y:S05]  /*5f80*/  BSYNC B1 ;  /* 0x0000000000017941 */ /* 0x000fea0003800000 */
.L_x_47:
[----:B-----5:R-:W-:Y:S01]  /*5f90*/  LOP3.LUT R44, R44, 0xff, RZ, 0xc0, !PT ;  /* 0x000000ff2c2c7812 */ /* 0x020fe200078ec0ff */
[----:B------:R-:W-:Y:S01]  /*5fa0*/  BSSY B1, `(.L_x_49) ;  /* 0x000000b000017945 */ /* 0x000fe20003800000 */
[----:B------:R-:W-:Y:S02]  /*5fb0*/  ISETP.LT.OR P2, PT, R41, 0xa, !P0 ;  /* 0x0000000a2900780c */ /* 0x000fe40004741670 */
[----:B------:R-:W-:-:S05]  /*5fc0*/  F2FP.F16.E5M2.UNPACK_B R44, R44 ;  /* 0x0000002cff2c723e */ /* 0x000fca00020004ff */
[----:B------:R-:W-:-:S05]  /*5fd0*/  HADD2.F32 R44, -RZ, R44.H0_H0 ;  /* 0x2000002cff2c7230 */ /* 0x000fca0000004100 */
[----:B----4-:R-:W-:Y:S01]  /*5fe0*/  FMUL R45, R44, UR21 ;  /* 0x000000152c2d7c20 */ /* 0x010fe20008400000 */
[----:B------:R-:W-:-:S03]  /*5ff0*/  PRMT R44, RZ, 0x7610, R44 ;  /* 0x00007610ff2c7816 */ /* 0x000fc6000000002c */
[----:B------:R-:W-:-:S05]  /*6000*/  FFMA R45, R224, UR20, R45 ;  /* 0x00000014e02d7c23 */ /* 0x000fca000800002d */
[----:B------:R-:W-:-:S05]  /*6010*/  F2FP.SATFINITE.E5M2.F32.PACK_AB_MERGE_C R45, RZ, R45, RZ ;  /* 0x0000002dff2d723e */ /* 0x000fca00048060ff */
[----:B------:R4:W-:Y:S01]  /*6020*/  @!P3 STG.E.U8 desc[UR14][R24.64+0x8], R45 ;  /* 0x0000082d1800b986 */ /* 0x0009e2000c10110e */
[----:B------:R-:W-:Y:S05]  /*6030*/  @P2 BRA `(.L_x_50) ;  /* 0x0000000000042947 */ /* 0x000fea0003800000 */
[----:B------:R0:W5:Y:S02]  /*6040*/  LDG.E.U8 R44, desc[UR14][R32.64+0x9] ;  /* 0x0000090e202c7981 */ /* 0x000164000c1e1100 */
.L_x_50:
[----:B------:R-:W-:Y:S05]  /*6050*/  BSYNC B1 ;  /* 0x0000000000017941 */ /* 0x000fea0003800000 */
.L_x_49:
        /* <DEDUP_REMOVED lines=12> */
.L_x_52:
[----:B------:R-:W-:Y:S05]  /*6120*/  BSYNC B1 ;  /* 0x0000000000017941 */ /* 0x000fea0003800000 */
.L_x_51:
        /* <DEDUP_REMOVED lines=12> */
.L_x_54:
[----:B------:R-:W-:Y:S05]  /*61f0*/  BSYNC B1 ;  /* 0x0000000000017941 */ /* 0x000fea0003800000 */
.L_x_53:
        /* <DEDUP_REMOVED lines=12> */
.L_x_56:
[----:B------:R-:W-:Y:S05]  /*62c0*/  BSYNC B1 ;  /* 0x0000000000017941 */ /* 0x000fea0003800000 */
.L_x_55:
        /* <DEDUP_REMOVED lines=12> */
.L_x_58:
[----:B------:R-:W-:Y:S05]  /*6390*/  BSYNC B1 ;  /* 0x0000000000017941 */ /* 0x000fea0003800000 */
.L_x_57:
        /* <DEDUP_REMOVED lines=12> */
.L_x_60:
[----:B------:R-:W-:Y:S05]  /*6460*/  BSYNC B1 ;  /* 0x0000000000017941 */ /* 0x000fea0003800000 */
.L_x_59:
        /* <DEDUP_REMOVED lines=12> */
.L_x_62:
[----:B------:R-:W-:Y:S05]  /*6530*/  BSYNC B1 ;  /* 0x0000000000017941 */ /* 0x000fea0003800000 */
.L_x_61:
        /* <DEDUP_REMOVED lines=12> */
.L_x_64:
[----:B------:R-:W-:Y:S05]  /*6600*/  BSYNC B1 ;  /* 0x0000000000017941 */ /* 0x000fea0003800000 */
.L_x_63:
        /* <DEDUP_REMOVED lines=12> */
.L_x_66:
[----:B------:R-:W-:Y:S05]  /*66d0*/  BSYNC B1 ;  /* 0x0000000000017941 */ /* 0x000fea0003800000 */
.L_x_65:
        /* <DEDUP_REMOVED lines=12> */
.L_x_68:
[----:B------:R-:W-:Y:S05]  /*67a0*/  BSYNC B1 ;  /* 0x0000000000017941 */ /* 0x000fea0003800000 */
.L_x_67:
        /* <DEDUP_REMOVED lines=12> */
.L_x_70:
[----:B------:R-:W-:Y:S05]  /*6870*/  BSYNC B1 ;  /* 0x0000000000017941 */ /* 0x000fea0003800000 */
.L_x_69:
        /* <DEDUP_REMOVED lines=12> */
.L_x_72:
[----:B------:R-:W-:Y:S05]  /*6940*/  BSYNC B1 ;  /* 0x0000000000017941 */ /* 0x000fea0003800000 */
.L_x_71:
        /* <DEDUP_REMOVED lines=12> */
.L_x_74:
[----:B------:R-:W-:Y:S05]  /*6a10*/  BSYNC B1 ;  /* 0x0000000000017941 */ /* 0x000fea0003800000 */
.L_x_73:
        /* <DEDUP_REMOVED lines=12> */
.L_x_76:
[----:B------:R-:W-:Y:S05]  /*6ae0*/  BSYNC B1 ;  /* 0x0000000000017941 */ /* 0x000fea0003800000 */
.L_x_75:
        /* <DEDUP_REMOVED lines=12> */
.L_x_78:
[----:B------:R-:W-:Y:S05]  /*6bb0*/  BSYNC B1 ;  /* 0x0000000000017941 */ /* 0x000fea0003800000 */
.L_x_77:
        /* <DEDUP_REMOVED lines=12> */
.L_x_80:
[----:B------:R-:W-:Y:S05]  /*6c80*/  BSYNC B1 ;  /* 0x0000000000017941 */ /* 0x000fea0003800000 */
.L_x_79:
        /* <DEDUP_REMOVED lines=12> */
.L_x_82:
[----:B------:R-:W-:Y:S05]  /*6d50*/  BSYNC B1 ;  /* 0x0000000000017941 */ /* 0x000fea0003800000 */
.L_x_81:
        /* <DEDUP_REMOVED lines=12> */
.L_x_84:
[----:B------:R-:W-:Y:S05]  /*6e20*/  BSYNC B1 ;  /* 0x0000000000017941 */ /* 0x000fea0003800000 */
.L_x_83:
        /* <DEDUP_REMOVED lines=12> */
.L_x_86:
[----:B------:R-:W-:Y:S05]  /*6ef0*/  BSYNC B1 ;  /* 0x0000000000017941 */ /* 0x000fea0003800000 */
.L_x_85:
        /* <DEDUP_REMOVED lines=12> */
.L_x_88:
[----:B------:R-:W-:Y:S05]  /*6fc0*/  BSYNC B1 ;  /* 0x0000000000017941 */ /* 0x000fea0003800000 */
.L_x_87:
        /* <DEDUP_REMOVED lines=12> */
.L_x_90:
[----:B------:R-:W-:Y:S05]  /*7090*/  BSYNC B1 ;  /* 0x0000000000017941 */ /* 0x000fea0003800000 */
.L_x_89:
        /* <DEDUP_REMOVED lines=12> */
.L_x_92:
[----:B------:R-:W-:Y:S05]  /*7160*/  BSYNC B1 ;  /* 0x0000000000017941 */ /* 0x000fea0003800000 */
.L_x_91:
        /* <DEDUP_REMOVED lines=12> */
.L_x_94:
[----:B------:R-:W-:Y:S05]  /*7230*/  BSYNC B1 ;  /* 0x0000000000017941 */ /* 0x000fea0003800000 */
.L_x_93:
        /* <DEDUP_REMOVED lines=12> */
.L_x_96:
[----:B------:R-:W-:Y:S05]  /*7300*/  BSYNC B1 ;  /* 0x0000000000017941 */ /* 0x000fea0003800000 */
.L_x_95:
        /* <DEDUP_REMOVED lines=12> */
.L_x_98:
[----:B------:R-:W-:Y:S05]  /*73d0*/  BSYNC B1 ;  /* 0x0000000000017941 */ /* 0x000fea0003800000 */
.L_x_97:
        /* <DEDUP_REMOVED lines=12> */
.L_x_100:
[----:B------:R-:W-:Y:S05]  /*74a0*/  BSYNC B1 ;  /* 0x0000000000017941 */ /* 0x000fea0003800000 */
.L_x_99:
        /* <DEDUP_REMOVED lines=12> */
.L_x_102:
[----:B------:R-:W-:Y:S05]  /*7570*/  BSYNC B1 ;  /* 0x0000000000017941 */ /* 0x000fea0003800000 */
.L_x_101:
        /* <DEDUP_REMOVED lines=12> */
.L_x_104:
[----:B------:R-:W-:Y:S05]  /*7640*/  BSYNC B1 ;  /* 0x0000000000017941 */ /* 0x000fea0003800000 */
.L_x_103:
        /* <DEDUP_REMOVED lines=12> */
.L_x_106:
[----:B------:R-:W-:Y:S05]  /*7710*/  BSYNC B1 ;  /* 0x0000000000017941 */ /* 0x000fea0003800000 */
.L_x_105:
        /* <DEDUP_REMOVED lines=12> */
.L_x_108:
[----:B------:R-:W-:Y:S05]  /*77e0*/  BSYNC B1 ;  /* 0x0000000000017941 */ /* 0x000fea0003800000 */
.L_x_107:
        /* <DEDUP_REMOVED lines=12> */
.L_x_110:
[----:B------:R-:W-:Y:S05]  /*78b0*/  BSYNC B1 ;  /* 0x0000000000017941 */ /* 0x000fea0003800000 */
.L_x_109:
        /* <DEDUP_REMOVED lines=12> */
.L_x_112:
[----:B------:R-:W-:Y:S05]  /*7980*/  BSYNC B1 ;  /* 0x0000000000017941 */ /* 0x000fea0003800000 */
.L_x_111:
        /* <DEDUP_REMOVED lines=12> */
.L_x_114:
[----:B------:R-:W-:Y:S05]  /*7a50*/  BSYNC B1 ;  /* 0x0000000000017941 */ /* 0x000fea0003800000 */
.L_x_113:
        /* <DEDUP_REMOVED lines=12> */
.L_x_116:
[----:B------:R-:W-:Y:S05]  /*7b20*/  BSYNC B1 ;  /* 0x0000000000017941 */ /* 0x000fea0003800000 */
.L_x_115:
        /* <DEDUP_REMOVED lines=12> */
.L_x_118:
[----:B------:R-:W-:Y:S05]  /*7bf0*/  BSYNC B1 ;  /* 0x0000000000017941 */ /* 0x000fea0003800000 */
.L_x_117:
        /* <DEDUP_REMOVED lines=12> */
.L_x_120:
[----:B------:R-:W-:Y:S05]  /*7cc0*/  BSYNC B1 ;  /* 0x0000000000017941 */ /* 0x000fea0003800000 */
.L_x_119:
        /* <DEDUP_REMOVED lines=12> */
.L_x_122:
[----:B------:R-:W-:Y:S05]  /*7d90*/  BSYNC B1 ;  /* 0x0000000000017941 */ /* 0x000fea0003800000 */
.L_x_121:
        /* <DEDUP_REMOVED lines=12> */
.L_x_124:
[----:B------:R-:W-:Y:S05]  /*7e60*/  BSYNC B1 ;  /* 0x0000000000017941 */ /* 0x000fea0003800000 */
.L_x_123:
        /* <DEDUP_REMOVED lines=12> */
.L_x_126:
[----:B------:R-:W-:Y:S05]  /*7f30*/  BSYNC B1 ;  /* 0x0000000000017941 */ /* 0x000fea0003800000 */
.L_x_125:
        /* <DEDUP_REMOVED lines=12> */
.L_x_128:
[----:B------:R-:W-:Y:S05]  /*8000*/  BSYNC B1 ;  /* 0x0000000000017941 */ /* 0x000fea0003800000 */
.L_x_127:
        /* <DEDUP_REMOVED lines=12> */
.L_x_130:
[----:B------:R-:W-:Y:S05]  /*80d0*/  BSYNC B1 ;  /* 0x0000000000017941 */ /* 0x000fea0003800000 */
.L_x_129:
        /* <DEDUP_REMOVED lines=12> */
.L_x_132:
[----:B------:R-:W-:Y:S05]  /*81a0*/  BSYNC B1 ;  /* 0x0000000000017941 */ /* 0x000fea0003800000 */
.L_x_131:
        /* <DEDUP_REMOVED lines=12> */
.L_x_134:
[----:B------:R-:W-:Y:S05]  /*8270*/  BSYNC B1 ;  /* 0x0000000000017941 */ /* 0x000fea0003800000 */
.L_x_133:
        /* <DEDUP_REMOVED lines=12> */
.L_x_136:
[----:B------:R-:W-:Y:S05]  /*8340*/  BSYNC B1 ;  /* 0x0000000000017941 */ /* 0x000fea0003800000 */
.L_x_135:
        /* <DEDUP_REMOVED lines=12> */
.L_x_138:
[----:B------:R-:W-:Y:S05]  /*8410*/  BSYNC B1 ;  /* 0x0000000000017941 */ /* 0x000fea0003800000 */
.L_x_137:
        /* <DEDUP_REMOVED lines=12> */
.L_x_140:
[----:B------:R-:W-:Y:S05]  /*84e0*/  BSYNC B1 ;  /* 0x0000000000017941 */ /* 0x000fea0003800000 */
.L_x_139:
        /* <DEDUP_REMOVED lines=12> */
.L_x_142:
[----:B------:R-:W-:Y:S05]  /*85b0*/  BSYNC B1 ;  /* 0x0000000000017941 */ /* 0x000fea0003800000 */
.L_x_141:
        /* <DEDUP_REMOVED lines=12> */
.L_x_144:
[----:B------:R-:W-:Y:S05]  /*8680*/  BSYNC B1 ;  /* 0x0000000000017941 */ /* 0x000fea0003800000 */
.L_x_143:
        /* <DEDUP_REMOVED lines=12> */
.L_x_146:
[----:B------:R-:W-:Y:S05]  /*8750*/  BSYNC B1 ;  /* 0x0000000000017941 */ /* 0x000fea0003800000 */
.L_x_145:
        /* <DEDUP_REMOVED lines=12> */
.L_x_148:
[----:B------:R-:W-:Y:S05]  /*8820*/  BSYNC B1 ;  /* 0x0000000000017941 */ /* 0x000fea0003800000 */
.L_x_147:
        /* <DEDUP_REMOVED lines=12> */
.L_x_150:
[----:B------:R-:W-:Y:S05]  /*88f0*/  BSYNC B1 ;  /* 0x0000000000017941 */ /* 0x000fea0003800000 */
.L_x_149:
        /* <DEDUP_REMOVED lines=12> */
.L_x_152:
[----:B------:R-:W-:Y:S05]  /*89c0*/  BSYNC B1 ;  /* 0x0000000000017941 */ /* 0x000fea0003800000 */
.L_x_151:
        /* <DEDUP_REMOVED lines=12> */
.L_x_154:
[----:B------:R-:W-:Y:S05]  /*8a90*/  BSYNC B1 ;  /* 0x0000000000017941 */ /* 0x000fea0003800000 */
.L_x_153:
        /* <DEDUP_REMOVED lines=12> */
.L_x_156:
[----:B------:R-:W-:Y:S05]  /*8b60*/  BSYNC B1 ;  /* 0x0000000000017941 */ /* 0x000fea0003800000 */
.L_x_155:
        /* <DEDUP_REMOVED lines=12> */
.L_x_158:
[----:B------:R-:W-:Y:S05]  /*8c30*/  BSYNC B1 ;  /* 0x0000000000017941 */ /* 0x000fea0003800000 */
.L_x_157:
        /* <DEDUP_REMOVED lines=12> */
.L_x_160:
[----:B------:R-:W-:Y:S05]  /*8d00*/  BSYNC B1 ;  /* 0x0000000000017941 */ /* 0x000fea0003800000 */
.L_x_159:
        /* <DEDUP_REMOVED lines=12> */
.L_x_162:
[----:B------:R-:W-:Y:S05]  /*8dd0*/  BSYNC B1 ;  /* 0x0000000000017941 */ /* 0x000fea0003800000 */
.L_x_161:
[----:B-----5:R-:W-:Y:S01]  /*8de0*/  LOP3.LUT R44, R44, 0xff, RZ, 0xc0, !PT ;  /* 0x000000ff2c2c7812 */ /* 0x020fe200078ec0ff */
[----:B------:R-:W-:Y:S01]  /*8df0*/  BSSY B1, `(.L_x_163) ;  /* 0x000000b000017945 */ /* 0x000fe20003800000 */
[----:B------:R-:W-:Y:S02]  /*8e00*/  ISETP.LT.OR P2, PT, R41, 0x79, !P1 ;  /* 0x000000792900780c */ /* 0x000fe40004f41670 */
[----:B------:R-:W-:Y:S02]  /*8e10*/  F2FP.F16.E5M2.UNPACK_B R44, R44 ;  /* 0x0000002cff2c723e */ /* 0x000fe400020004ff */
[----:B0-2---:R-:W-:-:S03]  /*8e20*/  PRMT R32, RZ, 0x7610, R32 ;  /* 0x00007610ff207816 */ /* 0x005fc60000000020 */
[----:B------:R-:W-:-:S05]  /*8e30*/  HADD2.F32 R44, -RZ, R44.H0_H0 ;  /* 0x2000002cff2c7230 */ /* 0x000fca0000004100 */
[----:B------:R-:W-:-:S04]  /*8e40*/  FMUL R44, R44, UR21 ;  /* 0x000000152c2c7c20 */ /* 0x000fc80008400000 */
[----:B------:R-:W-:-:S05]  /*8e50*/  FFMA R44, R167, UR20, R44 ;  /* 0x00000014a72c7c23 */ /* 0x000fca000800002c */
[----:B------:R-:W-:-:S05]  /*8e60*/  F2FP.SATFINITE.E5M2.F32.PACK_AB_MERGE_C R33, RZ, R44, RZ ;  /* 0x0000002cff21723e */ /* 0x000fca00048060ff */
[----:B------:R0:W-:Y:S01]  /*8e70*/  @!P0 STG.E.U8 desc[UR14][R24.64+0x79], R33 ;  /* 0x0000792118008986 */ /* 0x0001e2000c10110e */
[----:B------:R-:W-:Y:S05]  /*8e80*/  @P2 BRA `(.L_x_164) ;  /* 0x0000000000042947 */ /* 0x000fea0003800000 */
[----:B------:R2:W5:Y:S02]  /*8e90*/  LDG.E.U8 R32, desc[UR14][R34.64+0x78] ;  /* 0x0000780e22207981 */ /* 0x000564000c1e1100 */
.L_x_164:
[----:B------:R-:W-:Y:S05]  /*8ea0*/  BSYNC B1 ;  /* 0x0000000000017941 */ /* 0x000fea0003800000 */
.L_x_163:
[----:B-----5:R-:W-:Y:S01]  /*8eb0*/  LOP3.LUT R32, R32, 0xff, RZ, 0xc0, !PT ;  /* 0x000000ff20207812 */ /* 0x020fe200078ec0ff */
[----:B------:R-:W-:Y:S01]  /*8ec0*/  BSSY B1, `(.L_x_165) ;  /* 0x000000b000017945 */ /* 0x000fe20003800000 */
[----:B------:R-:W-:Y:S02]  /*8ed0*/  ISETP.LT.OR P1, PT, R41, 0x7a, !P1 ;  /* 0x0000007a2900780c */ /* 0x000fe40004f21670 */
[----:B------:R-:W-:Y:S02]  /*8ee0*/  F2FP.F16.E5M2.UNPACK_B R32, R32 ;  /* 0x00000020ff20723e */ /* 0x000fe400020004ff */
[----:B01--4-:R-:W-:-:S03]  /*8ef0*/  PRMT R24, RZ, 0x7610, R24 ;  /* 0x00007610ff187816 */ /* 0x013fc60000000018 */
[----:B------:R-:W-:-:S05]  /*8f00*/  HADD2.F32 R32, -RZ, R32.H0_H0 ;  /* 0x20000020ff207230 */ /* 0x000fca0000004100 */
[----:B------:R-:W-:-:S04]  /*8f10*/  FMUL R25, R32, UR21 ;  /* 0x0000001520197c20 */ /* 0x000fc80008400000 */
[----:B------:R-:W-:-:S05]  /*8f20*/  FFMA R25, R166, UR20, R25 ;  /* 0x00000014a6197c23 */ /* 0x000fca0008000019 */
[----:B------:R-:W-:-:S05]  /*8f30*/  F2FP.SATFINITE.E5M2.F32.PACK_AB_MERGE_C R25, RZ, R25, RZ ;  /* 0x00000019ff19723e */ /* 0x000fca00048060ff */
[----:B------:R0:W-:Y:S01]  /*8f40*/  @!P2 STG.E.U8 desc[UR14][R26.64+0x78], R25 ;  /* 0x000078191a00a986 */ /* 0x0001e2000c10110e */
[----:B------:R-:W-:Y:S05]  /*8f50*/  @P1 BRA `(.L_x_166) ;  /* 0x0000000000041947 */ /* 0x000fea0003800000 */
[----:B------:R1:W5:Y:S02]  /*8f60*/  LDG.E.U8 R24, desc[UR14][R34.64+0x79] ;  /* 0x0000790e22187981 */ /* 0x000364000c1e1100 */
.L_x_166:
[----:B------:R-:W-:Y:S05]  /*8f70*/  BSYNC B1 ;  /* 0x0000000000017941 */ /* 0x000fea0003800000 */
.L_x_165:
[----:B-----5:R-:W-:Y:S01]  /*8f80*/  LOP3.LUT R24, R24, 0xff, RZ, 0xc0, !PT ;  /* 0x000000ff18187812 */ /* 0x020fe200078ec0ff */
[----:B------:R-:W-:Y:S01]  /*8f90*/  BSSY B1, `(.L_x_167) ;  /* 0x0000013000017945 */ /* 0x000fe20003800000 */
[----:B------:R-:W-:Y:S02]  /*8fa0*/  IADD3 R33, P0, R43, 0x80, RZ ;  /* 0x000000802b217810 */ /* 0x000fe40007f1e0ff */
[----:B------:R-:W-:-:S03]  /*8fb0*/  F2FP.F16.E5M2.UNPACK_B R24, R24 ;  /* 0x00000018ff18723e */ /* 0x000fc600020004ff */
[----:B0-----:R-:W-:Y:S01]  /*8fc0*/  IMAD.X R25, RZ, RZ, R39, P0 ;  /* 0x000000ffff197224 */ /* 0x001fe200000e0627 */
[----:B------:R-:W-:Y:S01]  /*8fd0*/  ISETP.GE.AND P0, PT, R42, 0x81, PT ;  /* 0x000000812a00780c */ /* 0x000fe20003f06270 */
[----:B------:R-:W-:Y:S02]  /*8fe0*/  HADD2.F32 R24, -RZ, R24.H0_H0 ;  /* 0x20000018ff187230 */ /* 0x000fe40000004100 */
[----:B-123--:R-:W-:Y:S01]  /*8ff0*/  IMAD R34, R25, UR6, RZ ;  /* 0x0000000619227c24 */ /* 0x00efe2000f8e02ff */
        /* <DEDUP_REMOVED lines=12> */
.L_x_168:
[----:B------:R-:W-:Y:S05]  /*90c0*/  BSYNC B1 ;  /* 0x0000000000017941 */ /* 0x000fea0003800000 */
.L_x_167:
[----:B-----5:R-:W-:Y:S01]  /*90d0*/  LOP3.LUT R32, R32, 0xff, RZ, 0xc0, !PT ;  /* 0x000000ff20207812 */ /* 0x020fe200078ec0ff */
[----:B------:R-:W-:Y:S01]  /*90e0*/  BSSY B1, `(.L_x_169) ;  /* 0x000000b000017945 */ /* 0x000fe20003800000 */
[----:B------:R-:W-:Y:S02]  /*90f0*/  ISETP.LT.OR P2, PT, R41, 0x2, !P0 ;  /* 0x000000022900780c */ /* 0x000fe40004741670 */
[----:B------:R-:W-:Y:S02]  /*9100*/  F2FP.F16.E5M2.UNPACK_B R32, R32 ;  /* 0x00000020ff20723e */ /* 0x000fe400020004ff */
[----:B0-----:R-:W-:-:S03]  /*9110*/  PRMT R26, RZ, 0x7610, R26 ;  /* 0x00007610ff1a7816 */ /* 0x001fc6000000001a */
[----:B------:R-:W-:-:S05]  /*9120*/  HADD2.F32 R32, -RZ, R32.H0_H0 ;  /* 0x20000020ff207230 */ /* 0x000fca0000004100 */
[----:B------:R-:W-:-:S04]  /*9130*/  FMUL R27, R32, UR21 ;  /* 0x00000015201b7c20 */ /* 0x000fc80008400000 */
[----:B------:R-:W-:-:S05]  /*9140*/  FFMA R27, R164, UR20, R27 ;  /* 0x00000014a41b7c23 */ /* 0x000fca000800001b */
[----:B------:R-:W-:-:S05]  /*9150*/  F2FP.SATFINITE.E5M2.F32.PACK_AB_MERGE_C R27, RZ, R27, RZ ;  /* 0x0000001bff1b723e */ /* 0x000fca00048060ff */
[----:B------:R0:W-:Y:S01]  /*9160*/  @!P3 STG.E.U8 desc[UR14][R28.64], R27 ;  /* 0x0000001b1c00b986 */ /* 0x0001e2000c10110e */
[----:B------:R-:W-:Y:S05]  /*9170*/  @P2 BRA `(.L_x_170) ;  /* 0x0000000000042947 */ /* 0x000fea0003800000 */
[----:B------:R2:W5:Y:S02]  /*9180*/  LDG.E.U8 R26, desc[UR14][R24.64+0x1] ;  /* 0x0000010e181a7981 */ /* 0x000564000c1e1100 */
.L_x_170:
[----:B------:R-:W-:Y:S05]  /*9190*/  BSYNC B1 ;  /* 0x0000000000017941 */ /* 0x000fea0003800000 */
.L_x_169:
[----:B-----5:R-:W-:Y:S01]  /*91a0*/  LOP3.LUT R26, R26, 0xff, RZ, 0xc0, !PT ;  /* 0x000000ff1a1a7812 */ /* 0x020fe200078ec0ff */
[----:B------:R-:W-:Y:S01]  /*91b0*/  BSSY B1, `(.L_x_171) ;  /* 0x0000013000017945 */ /* 0x000fe20003800000 */
[----:B------:R-:W-:Y:S02]  /*91c0*/  IADD3 R43, P1, R43, 0x88, RZ ;  /* 0x000000882b2b7810 */ /* 0x000fe40007f3e0ff */
[----:B------:R-:W-:Y:S02]  /*91d0*/  F2FP.F16.E5M2.UNPACK_B R26, R26 ;  /* 0x0000001aff1a723e */ /* 0x000fe400020004ff */
[----:B------:R-:W-:Y:S01]  /*91e0*/  PRMT R32, RZ, 0x7610, R32 ;  /* 0x00007610ff207816 */ /* 0x000fe20000000020 */
[----:B------:R-:W-:Y:S01]  /*91f0*/  IMAD.X R38, RZ, RZ, R39, P1 ;  /* 0x000000ffff267224 */ /* 0x000fe200008e0627 */
[----:B------:R-:W-:Y:S01]  /*9200*/  ISETP.GE.AND P1, PT, R42, 0x89, PT ;  /* 0x000000892a00780c */ /* 0x000fe20003f26270 */
[----:B------:R-:W-:Y:S02]  /*9210*/  HADD2.F32 R26, -RZ, R26.H0_H0 ;  /* 0x2000001aff1a7230 */ /* 0x000fe40000004100 */
[----:B------:R-:W-:Y:S01]  /*9220*/  IMAD R38, R38, UR6, RZ ;  /* 0x0000000626267c24 */ /* 0x000fe2000f8e02ff */
[----:B------:R-:W-:Y:S01]  /*9230*/  ISETP.LT.OR P5, PT, R41, 0x1, !P1 ;  /* 0x000000012900780c */ /* 0x000fe20004fa1670 */
[----:B------:R-:W-:-:S04]  /*9240*/  IMAD.WIDE.U32 R36, R43, UR6, R36 ;  /* 0x000000062b247c25 */ /* 0x000fc8000f8e0024 */
[----:B------:R-:W-:Y:S01]  /*9250*/  FMUL R26, R26, UR21 ;  /* 0x000000151a1a7c20 */ /* 0x000fe20008400000 */
[----:B------:R-:W-:-:S03]  /*9260*/  IMAD R43, R43, UR7, R38 ;  /* 0x000000072b2b7c24 */ /* 0x000fc6000f8e0226 */
[----:B------:R-:W-:Y:S01]  /*9270*/  FFMA R163, R163, UR20, R26 ;  /* 0x00000014a3a37c23 */ /* 0x000fe2000800001a */
[----:B------:R-:W-:-:S04]  /*9280*/  IADD3 R26, P3, R36, UR10, RZ ;  /* 0x0000000a241a7c10 */ /* 0x000fc8000ff7e0ff */
[----:B------:R-:W-:Y:S02]  /*9290*/  F2FP.SATFINITE.E5M2.F32.PACK_AB_MERGE_C R163, RZ, R163, RZ ;  /* 0x000000a3ffa3723e */ /* 0x000fe400048060ff */
[----:B0-----:R-:W-:-:S03]  /*92a0*/  IADD3.X R27, R37, UR11, R43, P3, !PT ;  /* 0x0000000b251b7c10 */ /* 0x001fc60009ffe42b */
[----:B------:R0:W-:Y:S01]  /*92b0*/  @!P2 STG.E.U8 desc[UR14][R28.64+0x1], R163 ;  /* 0x000001a31c00a986 */ /* 0x0001e2000c10110e */
[----:B------:R-:W-:Y:S05]  /*92c0*/  @P5 BRA `(.L_x_172) ;  /* 0x0000000000045947 */ /* 0x000fea0003800000 */
[----:B------:R3:W5:Y:S02]  /*92d0*/  LDG.E.U8 R32, desc[UR14][R26.64] ;  /* 0x0000000e1a207981 */ /* 0x000764000c1e1100 */
.L_x_172:
[----:B------:R-:W-:Y:S05]  /*92e0*/  BSYNC B1 ;  /* 0x0000000000017941 */ /* 0x000fea0003800000 */
.L_x_171:
        /* <DEDUP_REMOVED lines=12> */
.L_x_174:
[----:B------:R-:W-:Y:S05]  /*93b0*/  BSYNC B1 ;  /* 0x0000000000017941 */ /* 0x000fea0003800000 */
.L_x_173:
        /* <DEDUP_REMOVED lines=12> */
.L_x_176:
[----:B------:R-:W-:Y:S05]  /*9480*/  BSYNC B1 ;  /* 0x0000000000017941 */ /* 0x000fea0003800000 */
.L_x_175:
        /* <DEDUP_REMOVED lines=12> */
.L_x_178:
[----:B------:R-:W-:Y:S05]  /*9550*/  BSYNC B1 ;  /* 0x0000000000017941 */ /* 0x000fea0003800000 */
.L_x_177:
        /* <DEDUP_REMOVED lines=12> */
.L_x_180:
[----:B------:R-:W-:Y:S05]  /*9620*/  BSYNC B1 ;  /* 0x0000000000017941 */ /* 0x000fea0003800000 */
.L_x_179:
        /* <DEDUP_REMOVED lines=12> */
.L_x_182:
[----:B------:R-:W-:Y:S05]  /*96f0*/  BSYNC B1 ;  /* 0x0000000000017941 */ /* 0x000fea0003800000 */
.L_x_181:
        /* <DEDUP_REMOVED lines=12> */
.L_x_184:
[----:B------:R-:W-:Y:S05]  /*97c0*/  BSYNC B1 ;  /* 0x0000000000017941 */ /* 0x000fea0003800000 */
.L_x_183:
        /* <DEDUP_REMOVED lines=12> */
.L_x_186:
[----:B------:R-:W-:Y:S05]  /*9890*/  BSYNC B1 ;  /* 0x0000000000017941 */ /* 0x000fea0003800000 */
.L_x_185:
        /* <DEDUP_REMOVED lines=12> */
.L_x_188:
[----:B------:R-:W-:Y:S05]  /*9960*/  BSYNC B1 ;  /* 0x0000000000017941 */ /* 0x000fea0003800000 */
.L_x_187:
        /* <DEDUP_REMOVED lines=12> */
.L_x_190:
[----:B------:R-:W-:Y:S05]  /*9a30*/  BSYNC B1 ;  /* 0x0000000000017941 */ /* 0x000fea0003800000 */
.L_x_189:
        /* <DEDUP_REMOVED lines=12> */
.L_x_192:
[----:B------:R-:W-:Y:S05]  /*9b00*/  BSYNC B1 ;  /* 0x0000000000017941 */ /* 0x000fea0003800000 */
.L_x_191:
        /* <DEDUP_REMOVED lines=12> */
.L_x_194:
[----:B------:R-:W-:Y:S05]  /*9bd0*/  BSYNC B1 ;  /* 0x0000000000017941 */ /* 0x000fea0003800000 */
.L_x_193:
[----:B-----5:R-:W-:Y:S01]  /*9be0*/  LOP3.LUT R32, R32, 0xff, RZ, 0xc0, !PT ;  /* 0x000000ff20207812 */ /* 0x020fe200078ec0ff */
[----:B------:R-:W-:Y:S01]  /*9bf0*/  BSSY B1, `(.L_x_195) ;  /* 0x000000b000017945 */ /* 0x000fe20003800000 */
[----:B------:R-:W-:Y:S02]  /*9c00*/  ISETP.LT.OR P3, PT, R41, 0x19, !P1 ;  /* 0x000000192900780c */ /* 0x000fe40004f61670 */
[----:B------:R-:W-:-:S05]  /*9c10*/  F2FP.F16.E5M2.UNPACK_B R32, R32 ;  /* 0x00000020ff20723e */ /* 0x000fca00020004ff */
[----:B------:R-:W-:-:S05]  /*9c20*/  HADD2.F32 R32, -RZ, R32.H0_H0 ;  /* 0x20000020ff207230 */ /* 0x000fca0000004100 */
[----:B------:R-:W-:-:S04]  /*9c30*/  FMUL R32, R32, UR21 ;  /* 0x0000001520207c20 */ /* 0x000fc80008400000 */
[----:B------:R-:W-:Y:S01]  /*9c40*/  FFMA R32, R23, UR20, R32 ;  /* 0x0000001417207c23 */ /* 0x000fe20008000020 */
[----:B------:R-:W-:-:S04]  /*9c50*/  PRMT R23, RZ, 0x7610, R23 ;  /* 0x00007610ff177816 */ /* 0x000fc80000000017 */
[----:B----4-:R-:W-:-:S05]  /*9c60*/  F2FP.SATFINITE.E5M2.F32.PACK_AB_MERGE_C R33, RZ, R32, RZ ;  /* 0x00000020ff21723e */ /* 0x010fca00048060ff */
[----:B------:R4:W-:Y:S01]  /*9c70*/  @!P2 STG.E.U8 desc[UR14][R28.64+0x19], R33 ;  /* 0x000019211c00a986 */ /* 0x0009e2000c10110e */
[----:B------:R-:W-:Y:S05]  /*9c80*/  @P3 BRA `(.L_x_196) ;  /* 0x0000000000043947 */ /* 0x000fea0003800000 */
[----:B------:R0:W5:Y:S02]  /*9c90*/  LDG.E.U8 R23, desc[UR14][R26.64+0x18] ;  /* 0x0000180e1a177981 */ /* 0x000164000c1e1100 */
.L_x_196:
[----:B------:R-:W-:Y:S05]  /*9ca0*/  BSYNC B1 ;  /* 0x0000000000017941 */ /* 0x000fea0003800000 */
.L_x_195:
        /* <DEDUP_REMOVED lines=8> */
[----:B------:R-:W-:-:S05]  /*9d30*/  F2FP.SATFINITE.E5M2.F32.PACK_AB_MERGE_C R23, RZ, R23, RZ ;  /* 0x00000017ff17723e */ /* 0x000fca00048060ff */
[----:B------:R0:W-:Y:S01]  /*9d40*/  @!P3 STG.E.U8 desc[UR14][R30.64+0x18], R23 ;  /* 0x000018171e00b986 */ /* 0x0001e2000c10110e */
[----:B------:R-:W-:Y:S05]  /*9d50*/  @P2 BRA `(.L_x_198) ;  /* 0x0000000000042947 */ /* 0x000fea0003800000 */
[----:B------:R0:W5:Y:S02]  /*9d60*/  LDG.E.U8 R22, desc[UR14][R26.64+0x19] ;  /* 0x0000190e1a167981 */ /* 0x000164000c1e1100 */
.L_x_198:
[----:B------:R-:W-:Y:S05]  /*9d70*/  BSYNC B1 ;  /* 0x0000000000017941 */ /* 0x000fea0003800000 */
.L_x_197:
        /* <DEDUP_REMOVED lines=8> */
[----:B0-----:R-:W-:-:S05]  /*9e00*/  F2FP.SATFINITE.E5M2.F32.PACK_AB_MERGE_C R23, RZ, R22, RZ ;  /* 0x00000016ff17723e */ /* 0x001fca00048060ff */
[----:B------:R0:W-:Y:S01]  /*9e10*/  @!P2 STG.E.U8 desc[UR14][R30.64+0x19], R23 ;  /* 0x000019171e00a986 */ /* 0x0001e2000c10110e */
[----:B------:R-:W-:Y:S05]  /*9e20*/  @P3 BRA `(.L_x_200) ;  /* 0x0000000000043947 */ /* 0x000fea0003800000 */
[----:B------:R0:W5:Y:S02]  /*9e30*/  LDG.E.U8 R21, desc[UR14][R24.64+0x20] ;  /* 0x0000200e18157981 */ /* 0x000164000c1e1100 */
.L_x_200:
[----:B------:R-:W-:Y:S05]  /*9e40*/  BSYNC B1 ;  /* 0x0000000000017941 */ /* 0x000fea0003800000 */
.L_x_199:
        /* <DEDUP_REMOVED lines=12> */
.L_x_202:
[----:B------:R-:W-:Y:S05]  /*9f10*/  BSYNC B1 ;  /* 0x0000000000017941 */ /* 0x000fea0003800000 */
.L_x_201:
        /* <DEDUP_REMOVED lines=12> */
.L_x_204:
[----:B------:R-:W-:Y:S05]  /*9fe0*/  BSYNC B1 ;  /* 0x0000000000017941 */ /* 0x000fea0003800000 */
.L_x_203:
        /* <DEDUP_REMOVED lines=12> */
.L_x_206:
[----:B------:R-:W-:Y:S05]  /*a0b0*/  BSYNC B1 ;  /* 0x0000000000017941 */ /* 0x000fea0003800000 */
.L_x_205:
        /* <DEDUP_REMOVED lines=12> */
.L_x_208:
[----:B------:R-:W-:Y:S05]  /*a180*/  BSYNC B1 ;  /* 0x0000000000017941 */ /* 0x000fea0003800000 */
.L_x_207:
        /* <DEDUP_REMOVED lines=12> */
.L_x_210:
[----:B------:R-:W-:Y:S05]  /*a250*/  BSYNC B1 ;  /* 0x0000000000017941 */ /* 0x000fea0003800000 */
.L_x_209:
        /* <DEDUP_REMOVED lines=12> */
.L_x_212:
[----:B------:R-:W-:Y:S05]  /*a320*/  BSYNC B1 ;  /* 0x0000000000017941 */ /* 0x000fea0003800000 */
.L_x_211:
        /* <DEDUP_REMOVED lines=12> */
.L_x_214:
[----:B------:R-:W-:Y:S05]  /*a3f0*/  BSYNC B1 ;  /* 0x0000000000017941 */ /* 0x000fea0003800000 */
.L_x_213:
        /* <DEDUP_REMOVED lines=12> */
.L_x_216:
[----:B------:R-:W-:Y:S05]  /*a4c0*/  BSYNC B1 ;  /* 0x0000000000017941 */ /* 0x000fea0003800000 */
.L_x_215:
        /* <DEDUP_REMOVED lines=12> */
.L_x_218:
[----:B------:R-:W-:Y:S05]  /*a590*/  BSYNC B1 ;  /* 0x0000000000017941 */ /* 0x000fea0003800000 */
.L_x_217:
        /* <DEDUP_REMOVED lines=12> */
.L_x_220:
[----:B------:R-:W-:Y:S05]  /*a660*/  BSYNC B1 ;  /* 0x0000000000017941 */ /* 0x000fea0003800000 */
.L_x_219:
        /* <DEDUP_REMOVED lines=12> */
.L_x_222:
[----:B------:R-:W-:Y:S05]  /*a730*/  BSYNC B1 ;  /* 0x0000000000017941 */ /* 0x000fea0003800000 */
.L_x_221:
        /* <DEDUP_REMOVED lines=12> */
.L_x_224:
[----:B------:R-:W-:Y:S05]  /*a800*/  BSYNC B1 ;  /* 0x0000000000017941 */ /* 0x000fea0003800000 */
.L_x_223:
        /* <DEDUP_REMOVED lines=12> */
.L_x_226:
[----:B------:R-:W-:Y:S05]  /*a8d0*/  BSYNC B1 ;  /* 0x0000000000017941 */ /* 0x000fea0003800000 */
.L_x_225:
        /* <DEDUP_REMOVED lines=12> */
.L_x_228:
[----:B------:R-:W-:Y:S05]  /*a9a0*/  BSYNC B1 ;  /* 0x0000000000017941 */ /* 0x000fea0003800000 */
.L_x_227:
        /* <DEDUP_REMOVED lines=12> */
.L_x_230:
[----:B------:R-:W-:Y:S05]  /*aa70*/  BSYNC B1 ;  /* 0x0000000000017941 */ /* 0x000fea0003800000 */
.L_x_229:
        /* <DEDUP_REMOVED lines=12> */
.L_x_232:
[----:B------:R-:W-:Y:S05]  /*ab40*/  BSYNC B1 ;  /* 0x0000000000017941 */ /* 0x000fea0003800000 */
.L_x_231:
        /* <DEDUP_REMOVED lines=12> */
.L_x_234:
[----:B------:R-:W-:Y:S05]  /*ac10*/  BSYNC B1 ;  /* 0x0000000000017941 */ /* 0x000fea0003800000 */
.L_x_233:
        /* <DEDUP_REMOVED lines=12> */
.L_x_236:
[----:B------:R-:W-:Y:S05]  /*ace0*/  BSYNC B1 ;  /* 0x0000000000017941 */ /* 0x000fea0003800000 */
.L_x_235:
        /* <DEDUP_REMOVED lines=12> */
.L_x_238:
[----:B------:R-:W-:Y:S05]  /*adb0*/  BSYNC B1 ;  /* 0x0000000000017941 */ /* 0x000fea0003800000 */
.L_x_237:
[----:B-----5:R-:W-:Y:S01]  /*adc0*/  LOP3.LUT R2, R2, 0xff, RZ, 0xc0, !PT ;  /* 0x000000ff02027812 */ /* 0x020fe200078ec0ff */
[----:B------:R-:W-:Y:S01]  /*add0*/  BSSY B1, `(.L_x_239) ;  /* 0x000000b000017945 */ /* 0x000fe20003800000 */
[----:B------:R-:W-:Y:S02]  /*ade0*/  ISETP.LT.OR P3, PT, R41, 0x49, !P0 ;  /* 0x000000492900780c */ /* 0x000fe40004761670 */
[----:B------:R-:W-:-:S05]  /*adf0*/  F2FP.F16.E5M2.UNPACK_B R2, R2 ;  /* 0x00000002ff02723e */ /* 0x000fca00020004ff */
[----:B------:R-:W-:-:S05]  /*ae00*/  HADD2.F32 R2, -RZ, R2.H0_H0 ;  /* 0x20000002ff027230 */ /* 0x000fca0000004100 */
[----:B0-----:R-:W-:-:S04]  /*ae10*/  FMUL R3, R2, UR21 ;  /* 0x0000001502037c20 */ /* 0x001fc80008400000 */
[----:B------:R-:W-:Y:S01]  /*ae20*/  FFMA R3, R0, UR20, R3 ;  /* 0x0000001400037c23 */ /* 0x000fe20008000003 */
[----:B------:R-:W-:-:S04]  /*ae30*/  PRMT R0, RZ, 0x7610, R0 ;  /* 0x00007610ff007816 */ /* 0x000fc80000000000 */
[----:B------:R-:W-:-:S05]  /*ae40*/  F2FP.SATFINITE.E5M2.F32.PACK_AB_MERGE_C R3, RZ, R3, RZ ;  /* 0x00000003ff03723e */ /* 0x000fca00048060ff */
[----:B------:R0:W-:Y:S01]  /*ae50*/  @!P2 STG.E.U8 desc[UR14][R30.64+0x41], R3 ;  /* 0x000041031e00a986 */ /* 0x0001e2000c10110e */
[----:B------:R-:W-:Y:S05]  /*ae60*/  @P3 BRA `(.L_x_240) ;  /* 0x0000000000043947 */ /* 0x000fea0003800000 */
[----:B------:R0:W5:Y:S02]  /*ae70*/  LDG.E.U8 R0, desc[UR14][R24.64+0x48] ;  /* 0x0000480e18007981 */ /* 0x000164000c1e1100 */
.L_x_240:
[----:B------:R-:W-:Y:S05]  /*ae80*/  BSYNC B1 ;  /* 0x0000000000017941 */ /* 0x000fea0003800000 */
.L_x_239:
[----:B------:R-:W2:Y:S01]  /*ae90*/  LDL.LU R2, [R1] ;  /* 0x0000000001027983 */ /* 0x000ea20000300800 */
[----:B-----5:R-:W-:Y:S01]  /*aea0*/  LOP3.LUT R0, R0, 0xff, RZ, 0xc0, !PT ;  /* 0x000000ff00007812 */ /* 0x020fe200078ec0ff */
[----:B------:R-:W-:Y:S01]  /*aeb0*/  BSSY B1, `(.L_x_241) ;  /* 0x000000b000017945 */ /* 0x000fe20003800000 */
[----:B------:R-:W-:Y:S02]  /*aec0*/  ISETP.LT.OR P2, PT, R41, 0x4a, !P0 ;  /* 0x0000004a2900780c */ /* 0x000fe40004741670 */
[----:B------:R-:W-:-:S05]  /*aed0*/  F2FP.F16.E5M2.UNPACK_B R0, R0 ;  /* 0x00000000ff00723e */ /* 0x000fca00020004ff */
[----:B------:R-:W-:-:S05]  /*aee0*/  HADD2.F32 R0, -RZ, R0.H0_H0 ;  /* 0x20000000ff007230 */ /* 0x000fca0000004100 */
[----:B------:R-:W-:-:S04]  /*aef0*/  FMUL R0, R0, UR21 ;  /* 0x0000001500007c20 */ /* 0x000fc80008400000 */
[----:B--2---:R-:W-:-:S05]  /*af00*/  FFMA R0, R2, UR20, R0 ;  /* 0x0000001402007c23 */ /* 0x004fca0008000000 */
[----:B0-----:R-:W-:Y:S02]  /*af10*/  F2FP.SATFINITE.E5M2.F32.PACK_AB_MERGE_C R3, RZ, R0, RZ ;  /* 0x00000000ff03723e */ /* 0x001fe400048060ff */
[----:B------:R-:W-:-:S03]  /*af20*/  PRMT R0, RZ, 0x7610, R0 ;  /* 0x00007610ff007816 */ /* 0x000fc60000000000 */
[----:B------:R0:W-:Y:S01]  /*af30*/  @!P3 STG.E.U8 desc[UR14][R28.64+0x48], R3 ;  /* 0x000048031c00b986 */ /* 0x0001e2000c10110e */
[----:B------:R-:W-:Y:S05]  /*af40*/  @P2 BRA `(.L_x_242) ;  /* 0x0000000000042947 */ /* 0x000fea0003800000 */
[----:B------:R2:W5:Y:S02]  /*af50*/  LDG.E.U8 R0, desc[UR14][R24.64+0x49] ;  /* 0x0000490e18007981 */ /* 0x000564000c1e1100 */
.L_x_242:
[----:B------:R-:W-:Y:S05]  /*af60*/  BSYNC B1 ;  /* 0x0000000000017941 */ /* 0x000fea0003800000 */
.L_x_241:
[----:B------:R-:W3:Y:S01]  /*af70*/  LDL.LU R2, [R1+0x4] ;  /* 0x0000040001027983 */ /* 0x000ee20000300800 */
[----:B-----5:R-:W-:Y:S01]  /*af80*/  LOP3.LUT R0, R0, 0xff, RZ, 0xc0, !PT ;  /* 0x000000ff00007812 */ /* 0x020fe200078ec0ff */
[----:B------:R-:W-:Y:S01]  /*af90*/  BSSY B1, `(.L_x_243) ;  /* 0x000000b000017945 */ /* 0x000fe20003800000 */
[----:B------:R-:W-:Y:S02]  /*afa0*/  ISETP.LT.OR P3, PT, R41, 0x49, !P1 ;  /* 0x000000492900780c */ /* 0x000fe40004f61670 */
[----:B------:R-:W-:-:S05]  /*afb0*/  F2FP.F16.E5M2.UNPACK_B R0, R0 ;  /* 0x00000000ff00723e */ /* 0x000fca00020004ff */
[----:B------:R-:W-:-:S05]  /*afc0*/  HADD2.F32 R0, -RZ, R0.H0_H0 ;  /* 0x20000000ff007230 */ /* 0x000fca0000004100 */
[----:B------:R-:W-:-:S04]  /*afd0*/  FMUL R0, R0, UR21 ;  /* 0x0000001500007c20 */ /* 0x000fc80008400000 */
[----:B---3--:R-:W-:-:S05]  /*afe0*/  FFMA R0, R2, UR20, R0 ;  /* 0x0000001402007c23 */ /* 0x008fca0008000000 */
[----:B0-----:R-:W-:Y:S02]  /*aff0*/  F2FP.SATFINITE.E5M2.F32.PACK_AB_MERGE_C R3, RZ, R0, RZ ;  /* 0x00000000ff03723e */ /* 0x001fe400048060ff */
[----:B------:R-:W-:-:S03]  /*b000*/  PRMT R0, RZ, 0x7610, R0 ;  /* 0x00007610ff007816 */ /* 0x000fc60000000000 */
[----:B------:R0:W-:Y:S01]  /*b010*/  @!P2 STG.E.U8 desc[UR14][R28.64+0x49], R3 ;  /* 0x000049031c00a986 */ /* 0x0001e2000c10110e */
[----:B------:R-:W-:Y:S05]  /*b020*/  @P3 BRA `(.L_x_244) ;  /* 0x0000000000043947 */ /* 0x000fea0003800000 */
[----:B------:R3:W5:Y:S02]  /*b030*/  LDG.E.U8 R0, desc[UR14][R26.64+0x48] ;  /* 0x0000480e1a007981 */ /* 0x000764000c1e1100 */
.L_x_244:
[----:B------:R-:W-:Y:S05]  /*b040*/  BSYNC B1 ;  /* 0x0000000000017941 */ /* 0x000fea0003800000 */
.L_x_243:
[----:B------:R-:W2:Y:S01]  /*b050*/  LDL.LU R2, [R1+0x8] ;  /* 0x0000080001027983 */ /* 0x000ea20000300800 */
        /* <DEDUP_REMOVED lines=12> */
.L_x_246:
[----:B------:R-:W-:Y:S05]  /*b120*/  BSYNC B1 ;  /* 0x0000000000017941 */ /* 0x000fea0003800000 */
.L_x_245:
        /* <DEDUP_REMOVED lines=13> */
.L_x_248:
[----:B------:R-:W-:Y:S05]  /*b200*/  BSYNC B1 ;  /* 0x0000000000017941 */ /* 0x000fea0003800000 */
.L_x_247:
        /* <DEDUP_REMOVED lines=13> */
.L_x_250:
[----:B------:R-:W-:Y:S05]  /*b2e0*/  BSYNC B1 ;  /* 0x0000000000017941 */ /* 0x000fea0003800000 */
.L_x_249:
        /* <DEDUP_REMOVED lines=13> */
.L_x_252:
[----:B------:R-:W-:Y:S05]  /*b3c0*/  BSYNC B1 ;  /* 0x0000000000017941 */ /* 0x000fea0003800000 */
.L_x_251:
        /* <DEDUP_REMOVED lines=13> */
.L_x_254:
[----:B------:R-:W-:Y:S05]  /*b4a0*/  BSYNC B1 ;  /* 0x0000000000017941 */ /* 0x000fea0003800000 */
.L_x_253:
        /* <DEDUP_REMOVED lines=13> */
.L_x_256:
[----:B------:R-:W-:Y:S05]  /*b580*/  BSYNC B1 ;  /* 0x0000000000017941 */ /* 0x000fea0003800000 */
.L_x_255:
        /* <DEDUP_REMOVED lines=13> */
.L_x_258:
[----:B------:R-:W-:Y:S05]  /*b660*/  BSYNC B1 ;  /* 0x0000000000017941 */ /* 0x000fea0003800000 */
.L_x_257:
        /* <DEDUP_REMOVED lines=13> */
.L_x_260:
[----:B------:R-:W-:Y:S05]  /*b740*/  BSYNC B1 ;  /* 0x0000000000017941 */ /* 0x000fea0003800000 */
.L_x_259:
        /* <DEDUP_REMOVED lines=13> */
.L_x_262:
[----:B------:R-:W-:Y:S05]  /*b820*/  BSYNC B1 ;  /* 0x0000000000017941 */ /* 0x000fea0003800000 */
.L_x_261:
        /* <DEDUP_REMOVED lines=13> */
.L_x_264:
[----:B------:R-:W-:Y:S05]  /*b900*/  BSYNC B1 ;  /* 0x0000000000017941 */ /* 0x000fea0003800000 */
.L_x_263:
        /* <DEDUP_REMOVED lines=13> */
.L_x_266:
[----:B------:R-:W-:Y:S05]  /*b9e0*/  BSYNC B1 ;  /* 0x0000000000017941 */ /* 0x000fea0003800000 */
.L_x_265:
        /* <DEDUP_REMOVED lines=13> */
.L_x_268:
[----:B------:R-:W-:Y:S05]  /*bac0*/  BSYNC B1 ;  /* 0x0000000000017941 */ /* 0x000fea0003800000 */
.L_x_267:
        /* <DEDUP_REMOVED lines=13> */
.L_x_270:
[----:B------:R-:W-:Y:S05]  /*bba0*/  BSYNC B1 ;  /* 0x0000000000017941 */ /* 0x000fea0003800000 */
.L_x_269:
        /* <DEDUP_REMOVED lines=13> */
.L_x_272:
[----:B------:R-:W-:Y:S05]  /*bc80*/  BSYNC B1 ;  /* 0x0000000000017941 */ /* 0x000fea0003800000 */
.L_x_271:
        /* <DEDUP_REMOVED lines=13> */
.L_x_274:
[----:B------:R-:W-:Y:S05]  /*bd60*/  BSYNC B1 ;  /* 0x0000000000017941 */ /* 0x000fea0003800000 */
.L_x_273:
        /* <DEDUP_REMOVED lines=13> */
.L_x_276:
[----:B------:R-:W-:Y:S05]  /*be40*/  BSYNC B1 ;  /* 0x0000000000017941 */ /* 0x000fea0003800000 */
.L_x_275:
        /* <DEDUP_REMOVED lines=13> */
.L_x_278:
[----:B------:R-:W-:Y:S05]  /*bf20*/  BSYNC B1 ;  /* 0x0000000000017941 */ /* 0x000fea0003800000 */
.L_x_277:
        /* <DEDUP_REMOVED lines=13> */
.L_x_280:
[----:B------:R-:W-:Y:S05]  /*c000*/  BSYNC B1 ;  /* 0x0000000000017941 */ /* 0x000fea0003800000 */
.L_x_279:
        /* <DEDUP_REMOVED lines=13> */
.L_x_282:
[----:B------:R-:W-:Y:S05]  /*c0e0*/  BSYNC B1 ;  /* 0x0000000000017941 */ /* 0x000fea0003800000 */
.L_x_281:
        /* <DEDUP_REMOVED lines=13> */
.L_x_284:
[----:B------:R-:W-:Y:S05]  /*c1c0*/  BSYNC B1 ;  /* 0x0000000000017941 */ /* 0x000fea0003800000 */
.L_x_283:
        /* <DEDUP_REMOVED lines=13> */
.L_x_286:
[----:B------:R-:W-:Y:S05]  /*c2a0*/  BSYNC B1 ;  /* 0x0000000000017941 */ /* 0x000fea0003800000 */
.L_x_285:
        /* <DEDUP_REMOVED lines=13> */
.L_x_288:
[----:B------:R-:W-:Y:S05]  /*c380*/  BSYNC B1 ;  /* 0x0000000000017941 */ /* 0x000fea0003800000 */
.L_x_287:
        /* <DEDUP_REMOVED lines=13> */
.L_x_290:
[----:B------:R-:W-:Y:S05]  /*c460*/  BSYNC B1 ;  /* 0x0000000000017941 */ /* 0x000fea0003800000 */
.L_x_289:
        /* <DEDUP_REMOVED lines=13> */
.L_x_292:
[----:B------:R-:W-:Y:S05]  /*c540*/  BSYNC B1 ;  /* 0x0000000000017941 */ /* 0x000fea0003800000 */
.L_x_291:
        /* <DEDUP_REMOVED lines=13> */
.L_x_294:
[----:B------:R-:W-:Y:S05]  /*c620*/  BSYNC B1 ;  /* 0x0000000000017941 */ /* 0x000fea0003800000 */
.L_x_293:
[----:B------:R-:W-:Y:S05]  /*c630*/  @P1 BRA `(.L_x_295) ;  /* 0x0000002000a41947 */ /* 0x000fea0003800000 */
[----:B------:R-:W2:Y:S01]  /*c640*/  LDL.LU R2, [R1+0x6c] ;  /* 0x00006c0001027983 */ /* 0x000ea20000300800 */
[----:B-----5:R-:W-:-:S04]  /*c650*/  LOP3.LUT R0, R0, 0xff, RZ, 0xc0, !PT ;  /* 0x000000ff00007812 */ /* 0x020fc800078ec0ff */
[----:B------:R-:W-:-:S05]  /*c660*/  F2FP.F16.E5M2.UNPACK_B R0, R0 ;  /* 0x00000000ff00723e */ /* 0x000fca00020004ff */
[----:B------:R-:W-:-:S05]  /*c670*/  HADD2.F32 R0, -RZ, R0.H0_H0 ;  /* 0x20000000ff007230 */ /* 0x000fca0000004100 */
[----:B------:R-:W-:-:S04]  /*c680*/  FMUL R0, R0, UR21 ;  /* 0x0000001500007c20 */ /* 0x000fc80008400000 */
[----:B--2---:R-:W-:-:S05]  /*c690*/  FFMA R0, R2, UR20, R0 ;  /* 0x0000001402007c23 */ /* 0x004fca0008000000 */
[----:B0-----:R-:W-:-:S05]  /*c6a0*/  F2FP.SATFINITE.E5M2.F32.PACK_AB_MERGE_C R3, RZ, R0, RZ ;  /* 0x00000000ff03723e */ /* 0x001fca00048060ff */
[----:B------:R0:W-:Y:S01]  /*c6b0*/  STG.E.U8 desc[UR14][R30.64+0x79], R3 ;  /* 0x000079031e007986 */ /* 0x0001e2000c10110e */
[----:B------:R-:W-:Y:S05]  /*c6c0*/  BRA `(.L_x_295) ;  /* 0x0000002000807947 */ /* 0x000fea0003800000 */
.L_x_38:
[C---:B------:R-:W-:Y:S01]  /*c6d0*/  ISETP.GE.AND P3, PT, R42.reuse, 0x1, PT ;  /* 0x000000012a00780c */ /* 0x040fe20003f66270 */
[----:B------:R-:W-:Y:S01]  /*c6e0*/  FMUL R227, R227, UR20 ;  /* 0x00000014e3e37c20 */ /* 0x000fe20008400000 */
[----:B------:R-:W-:Y:S01]  /*c6f0*/  ISETP.GE.AND P2, PT, R42, 0x9, PT ;  /* 0x000000092a00780c */ /* 0x000fe20003f46270 */
[----:B------:R-:W-:Y:S01]  /*c700*/  FMUL R228, R228, UR20 ;  /* 0x00000014e4e47c20 */ /* 0x000fe20008400000 */
[----:B------:R-:W-:Y:S01]  /*c710*/  ISETP.LT.OR P0, PT, R41, 0x1, !P3 ;  /* 0x000000012900780c */ /* 0x000fe20005f01670 */
[----:B------:R-:W-:Y:S01]  /*c720*/  FMUL R225, R225, UR20 ;  /* 0x00000014e1e17c20 */ /* 0x000fe20008400000 */
[C---:B------:R-:W-:Y:S01]  /*c730*/  ISETP.LT.OR P1, PT, R41.reuse, 0x2, !P3 ;  /* 0x000000022900780c */ /* 0x040fe20005f21670 */
[----:B------:R-:W-:Y:S01]  /*c740*/  FMUL R226, R226, UR20 ;  /* 0x00000014e2e27c20 */ /* 0x000fe20008400000 */
[----:B------:R-:W-:Y:S02]  /*c750*/  ISETP.LT.OR P6, PT, R41, 0x2, !P2 ;  /* 0x000000022900780c */ /* 0x000fe400057c1670 */
[----:B------:R-:W-:-:S02]  /*c760*/  F2FP.SATFINITE.E5M2.F32.PACK_AB_MERGE_C R33, RZ, R228, RZ ;  /* 0x000000e4ff21723e */ /* 0x000fc400048060ff */
[----:B------:R-:W-:Y:S02]  /*c770*/  F2FP.SATFINITE.E5M2.F32.PACK_AB_MERGE_C R227, RZ, R227, RZ ;  /* 0x000000e3ffe3723e */ /* 0x000fe400048060ff */
[C---:B------:R-:W-:Y:S02]  /*c780*/  ISETP.LT.OR P5, PT, R41.reuse, 0x1, !P2 ;  /* 0x000000012900780c */ /* 0x040fe400057a1670 */
[----:B------:R-:W-:Y:S01]  /*c790*/  F2FP.SATFINITE.E5M2.F32.PACK_AB_MERGE_C R225, RZ, R225, RZ ;  /* 0x000000e1ffe1723e */ /* 0x000fe200048060ff */
[----:B------:R0:W-:Y:S01]  /*c7a0*/  @!P0 STG.E.U8 desc[UR14][R24.64], R33 ;  /* 0x0000002118008986 */ /* 0x0001e2000c10110e */
[C---:B------:R-:W-:Y:S01]  /*c7b0*/  ISETP.LT.OR P0, PT, R41.reuse, 0x9, !P3 ;  /* 0x000000092900780c */ /* 0x040fe20005f01670 */
[----:B------:R-:W-:Y:S01]  /*c7c0*/  FMUL R224, R224, UR20 ;  /* 0x00000014e0e07c20 */ /* 0x000fe20008400000 */
[----:B------:R-:W-:Y:S01]  /*c7d0*/  F2FP.SATFINITE.E5M2.F32.PACK_AB_MERGE_C R35, RZ, R226, RZ ;  /* 0x000000e2ff23723e */ /* 0x000fe200048060ff */
[----:B------:R-:W-:Y:S01]  /*c7e0*/  @!P1 STG.E.U8 desc[UR14][R24.64+0x1], R227 ;  /* 0x000001e318009986 */ /* 0x000fe2000c10110e */
[----:B------:R-:W-:-:S03]  /*c7f0*/  ISETP.LT.OR P1, PT, R41, 0xa, !P3 ;  /* 0x0000000a2900780c */ /* 0x000fc60005f21670 */
[----:B------:R-:W-:Y:S01]  /*c800*/  @!P6 STG.E.U8 desc[UR14][R26.64+0x1], R225 ;  /* 0x000001e11a00e986 */ /* 0x000fe2000c10110e */
[----:B------:R-:W-:Y:S01]  /*c810*/  ISETP.LT.OR P6, PT, R41, 0xa, !P2 ;  /* 0x0000000a2900780c */ /* 0x000fe200057c1670 */
[----:B------:R-:W-:Y:S01]  /*c820*/  FMUL R223, R223, UR20 ;  /* 0x00000014dfdf7c20 */ /* 0x000fe20008400000 */
[----:B------:R-:W-:Y:S01]  /*c830*/  FMUL R221, R221, UR20 ;  /* 0x00000014dddd7c20 */ /* 0x000fe20008400000 */
[----:B------:R1:W-:Y:S01]  /*c840*/  @!P5 STG.E.U8 desc[UR14][R26.64], R35 ;  /* 0x000000231a00d986 */ /* 0x0003e2000c10110e */
[----:B0-----:R-:W-:Y:S02]  /*c850*/  F2FP.SATFINITE.E5M2.F32.PACK_AB_MERGE_C R33, RZ, R224, RZ ;  /* 0x000000e0ff21723e */ /* 0x001fe400048060ff */
[----:B------:R-:W-:Y:S01]  /*c860*/  F2FP.SATFINITE.E5M2.F32.PACK_AB_MERGE_C R223, RZ, R223, RZ ;  /* 0x000000dfffdf723e */ /* 0x000fe200048060ff */
[----:B------:R-:W-:Y:S01]  /*c870*/  FMUL R222, R222, UR20 ;  /* 0x00000014dede7c20 */ /* 0x000fe20008400000 */
[C---:B------:R-:W-:Y:S01]  /*c880*/  ISETP.LT.OR P5, PT, R41.reuse, 0x9, !P2 ;  /* 0x000000092900780c */ /* 0x040fe200057a1670 */
[----:B------:R-:W-:Y:S01]  /*c890*/  FMUL R220, R220, UR20 ;  /* 0x00000014dcdc7c20 */ /* 0x000fe20008400000 */
[----:B------:R-:W-:Y:S01]  /*c8a0*/  F2FP.SATFINITE.E5M2.F32.PACK_AB_MERGE_C R221, RZ, R221, RZ ;  /* 0x000000ddffdd723e */ /* 0x000fe200048060ff */
[----:B------:R0:W-:Y:S01]  /*c8b0*/  @!P0 STG.E.U8 desc[UR14][R24.64+0x8], R33 ;  /* 0x0000082118008986 */ /* 0x0001e2000c10110e */
[----:B------:R-:W-:-:S03]  /*c8c0*/  ISETP.LT.OR P0, PT, R41, 0x11, !P3 ;  /* 0x000000112900780c */ /* 0x000fc60005f01670 */
[----:B------:R-:W-:Y:S01]  /*c8d0*/  @!P1 STG.E.U8 desc[UR14][R24.64+0x9], R223 ;  /* 0x000009df18009986 */ /* 0x000fe2000c10110e */
[----:B------:R-:W-:-:S03]  /*c8e0*/  ISETP.LT.OR P1, PT, R41, 0x12, !P3 ;  /* 0x000000122900780c */ /* 0x000fc60005f21670 */
[----:B------:R-:W-:Y:S01]  /*c8f0*/  @!P6 STG.E.U8 desc[UR14][R26.64+0x9], R221 ;  /* 0x000009dd1a00e986 */ /* 0x000fe2000c10110e */
[----:B------:R-:W-:Y:S01]  /*c900*/  ISETP.LT.OR P6, PT, R41, 0x12, !P2 ;  /* 0x000000122900780c */ /* 0x000fe200057c1670 */
[----:B------:R-:W-:Y:S01]  /*c910*/  FMUL R219, R219, UR20 ;  /* 0x00000014dbdb7c20 */ /* 0x000fe20008400000 */
[----:B-1----:R-:W-:Y:S01]  /*c920*/  F2FP.SATFINITE.E5M2.F32.PACK_AB_MERGE_C R35, RZ, R222, RZ ;  /* 0x000000deff23723e */ /* 0x002fe200048060ff */
[----:B------:R-:W-:Y:S01]  /*c930*/  FMUL R217, R217, UR20 ;  /* 0x00000014d9d97c20 */ /* 0x000fe20008400000 */
[----:B0-----:R-:W-:Y:S01]  /*c940*/  F2FP.SATFINITE.E5M2.F32.PACK_AB_MERGE_C R33, RZ, R220, RZ ;  /* 0x000000dcff21723e */ /* 0x001fe200048060ff */
[----:B------:R-:W2:Y:S01]  /*c950*/  LDL.LU R226, [R1+0x8] ;  /* 0x0000080001e27983 */ /* 0x000ea20000300800 */
[----:B------:R-:W-:Y:S02]  /*c960*/  F2FP.SATFINITE.E5M2.F32.PACK_AB_MERGE_C R219, RZ, R219, RZ ;  /* 0x000000dbffdb723e */ /* 0x000fe400048060ff */
[----:B------:R-:W-:Y:S01]  /*c970*/  F2FP.SATFINITE.E5M2.F32.PACK_AB_MERGE_C R217, RZ, R217, RZ ;  /* 0x000000d9ffd9723e */ /* 0x000fe200048060ff */
[----:B------:R0:W-:Y:S01]  /*c980*/  @!P5 STG.E.U8 desc[UR14][R26.64+0x8], R35 ;  /* 0x000008231a00d986 */ /* 0x0001e2000c10110e */
[----:B------:R-:W-:Y:S01]  /*c990*/  ISETP.LT.OR P5, PT, R41, 0x11, !P2 ;  /* 0x000000112900780c */ /* 0x000fe200057a1670 */
[----:B------:R-:W-:-:S02]  /*c9a0*/  FMUL R218, R218, UR20 ;  /* 0x00000014dada7c20 */ /* 0x000fc40008400000 */
[----:B------:R-:W3:Y:S04]  /*c9b0*/  LDL.LU R227, [R1+0x4] ;  /* 0x0000040001e37983 */ /* 0x000ee80000300800 */
[----:B------:R-:W4:Y:S04]  /*c9c0*/  LDL.LU R225, [R1] ;  /* 0x0000000001e17983 */ /* 0x000f280000300800 */
[----:B------:R1:W-:Y:S01]  /*c9d0*/  @!P0 STG.E.U8 desc[UR14][R24.64+0x10], R33 ;  /* 0x0000102118008986 */ /* 0x0003e2000c10110e */
[----:B------:R-:W-:-:S03]  /*c9e0*/  ISETP.LT.OR P0, PT, R41, 0x19, !P3 ;  /* 0x000000192900780c */ /* 0x000fc60005f01670 */
[----:B------:R-:W-:Y:S01]  /*c9f0*/  @!P1 STG.E.U8 desc[UR14][R24.64+0x11], R219 ;  /* 0x000011db18009986 */ /* 0x000fe2000c10110e */
[----:B------:R-:W-:-:S03]  /*ca00*/  ISETP.LT.OR P1, PT, R41, 0x1a, !P3 ;  /* 0x0000001a2900780c */ /* 0x000fc60005f21670 */
[----:B------:R-:W-:Y:S01]  /*ca10*/  @!P6 STG.E.U8 desc[UR14][R26.64+0x11], R217 ;  /* 0x000011d91a00e986 */ /* 0x000fe2000c10110e */
[----:B------:R-:W-:Y:S01]  /*ca20*/  ISETP.LT.OR P6, PT, R41, 0x1a, !P2 ;  /* 0x0000001a2900780c */ /* 0x000fe200057c1670 */
[----:B------:R-:W-:Y:S01]  /*ca30*/  FMUL R216, R216, UR20 ;  /* 0x00000014d8d87c20 */ /* 0x000fe20008400000 */
[----:B0-----:R-:W-:Y:S01]  /*ca40*/  F2FP.SATFINITE.E5M2.F32.PACK_AB_MERGE_C R35, RZ, R218, RZ ;  /* 0x000000daff23723e */ /* 0x001fe200048060ff */
[----:B------:R-:W-:Y:S01]  /*ca50*/  FMUL R215, R215, UR20 ;  /* 0x00000014d7d77c20 */ /* 0x000fe20008400000 */
[----:B------:R-:W-:Y:S01]  /*ca60*/  FMUL R213, R213, UR20 ;  /* 0x00000014d5d57c20 */ /* 0x000fe20008400000 */
[----:B------:R-:W-:Y:S01]  /*ca70*/  FMUL R214, R214, UR20 ;  /* 0x00000014d6d67c20 */ /* 0x000fe20008400000 */
[----:B-1----:R-:W-:Y:S01]  /*ca80*/  F2FP.SATFINITE.E5M2.F32.PACK_AB_MERGE_C R33, RZ, R216, RZ ;  /* 0x000000d8ff21723e */ /* 0x002fe200048060ff */
[----:B------:R0:W-:Y:S01]  /*ca90*/  @!P5 STG.E.U8 desc[UR14][R26.64+0x10], R35 ;  /* 0x000010231a00d986 */ /* 0x0001e2000c10110e */
[----:B------:R-:W-:Y:S02]  /*caa0*/  F2FP.SATFINITE.E5M2.F32.PACK_AB_MERGE_C R215, RZ, R215, RZ ;  /* 0x000000d7ffd7723e */ /* 0x000fe400048060ff */
        /* <DEDUP_REMOVED lines=12> */
[----:B-1----:R-:W-:Y:S01]  /*cb70*/  F2FP.SATFINITE.E5M2.F32.PACK_AB_MERGE_C R33, RZ, R212, RZ ;  /* 0x000000d4ff21723e */ /* 0x002fe200048060ff */
[----:B------:R-:W-:Y:S01]  /*cb80*/  FMUL R210, R210, UR20 ;  /* 0x00000014d2d27c20 */ /* 0x000fe20008400000 */
[----:B------:R-:W-:Y:S01]  /*cb90*/  F2FP.SATFINITE.E5M2.F32.PACK_AB_MERGE_C R211, RZ, R211, RZ ;  /* 0x000000d3ffd3723e */ /* 0x000fe200048060ff */
[----:B------:R0:W-:Y:S01]  /*cba0*/  @!P5 STG.E.U8 desc[UR14][R26.64+0x18], R35 ;  /* 0x000018231a00d986 */ /* 0x0001e2000c10110e */
[C---:B------:R-:W-:Y:S02]  /*cbb0*/  ISETP.LT.OR P5, PT, R41.reuse, 0x21, !P2 ;  /* 0x000000212900780c */ /* 0x040fe400057a1670 */
        /* <DEDUP_REMOVED lines=111> */
[----:B------:R-:W-:Y:S01]  /*d2b0*/  ISETP.LT.OR P5, PT, R41, 0x59, !P2 ;  /* 0x000000592900780c */ /* 0x000fe200057a1670 */
[----:B------:R-:W-:Y:S01]  /*d2c0*/  FMUL R179, R179, UR20 ;  /* 0x00000014b3b37c20 */ /* 0x000fe20008400000 */
[----:B------:R-:W-:Y:S01]  /*d2d0*/  F2FP.SATFINITE.E5M2.F32.PACK_AB_MERGE_C R181, RZ, R181, RZ ;  /* 0x000000b5ffb5723e */ /* 0x000fe200048060ff */
[----:B------:R1:W-:Y:S04]  /*d2e0*/  @!P0 STG.E.U8 desc[UR14][R24.64+0x58], R33 ;  /* 0x0000582118008986 */ /* 0x0003e8000c10110e */
[----:B------:R-:W-:Y:S04]  /*d2f0*/  @!P1 STG.E.U8 desc[UR14][R24.64+0x59], R183 ;  /* 0x000059b718009986 */ /* 0x000fe8000c10110e */
[----:B------:R-:W-:Y:S01]  /*d300*/  @!P6 STG.E.U8 desc[UR14][R26.64+0x59], R181 ;  /* 0x000059b51a00e986 */ /* 0x000fe2000c10110e */
[----:B------:R-:W-:-:S02]  /*d310*/  ISETP.LT.OR P6, PT, R41, 0x62, !P3 ;  /* 0x000000622900780c */ /* 0x000fc40005fc1670 */
[----:B0-----:R-:W-:Y:S01]  /*d320*/  F2FP.SATFINITE.E5M2.F32.PACK_AB_MERGE_C R35, RZ, R182, RZ ;  /* 0x000000b6ff23723e */ /* 0x001fe200048060ff */
[----:B------:R-:W-:Y:S01]  /*d330*/  FMUL R180, R180, UR20 ;  /* 0x00000014b4b47c20 */ /* 0x000fe20008400000 */
[----:B------:R-:W-:Y:S01]  /*d340*/  F2FP.SATFINITE.E5M2.F32.PACK_AB_MERGE_C R179, RZ, R179, RZ ;  /* 0x000000b3ffb3723e */ /* 0x000fe200048060ff */
[----:B------:R-:W-:Y:S01]  /*d350*/  FMUL R178, R178, UR20 ;  /* 0x00000014b2b27c20 */ /* 0x000fe20008400000 */
[----:B------:R-:W-:Y:S01]  /*d360*/  FMUL R177, R177, UR20 ;  /* 0x00000014b1b17c20 */ /* 0x000fe20008400000 */
[----:B------:R0:W-:Y:S01]  /*d370*/  @!P5 STG.E.U8 desc[UR14][R26.64+0x58], R35 ;  /* 0x000058231a00d986 */ /* 0x0001e2000c10110e */
[C---:B------:R-:W-:Y:S02]  /*d380*/  ISETP.LT.OR P5, PT, R41.reuse, 0x61, !P3 ;  /* 0x000000612900780c */ /* 0x040fe40005fa1670 */
[C---:B------:R-:W-:Y:S01]  /*d390*/  ISETP.LT.OR P0, PT, R41.reuse, 0x61, !P2 ;  /* 0x000000612900780c */ /* 0x040fe20005701670 */
[----:B------:R-:W-:Y:S01]  /*d3a0*/  FMUL R176, R176, UR20 ;  /* 0x00000014b0b07c20 */ /* 0x000fe20008400000 */
[C---:B------:R-:W-:Y:S01]  /*d3b0*/  ISETP.LT.OR P1, PT, R41.reuse, 0x62, !P2 ;  /* 0x000000622900780c */ /* 0x040fe20005721670 */
[----:B------:R-:W-:Y:S01]  /*d3c0*/  @!P6 STG.E.U8 desc[UR14][R24.64+0x61], R179 ;  /* 0x000061b31800e986 */ /* 0x000fe2000c10110e */
[----:B------:R-:W-:-:S02]  /*d3d0*/  ISETP.LT.OR P6, PT, R41, 0x69, !P3 ;  /* 0x000000692900780c */ /* 0x000fc40005fc1670 */
[----:B-1----:R-:W-:Y:S01]  /*d3e0*/  F2FP.SATFINITE.E5M2.F32.PACK_AB_MERGE_C R33, RZ, R180, RZ ;  /* 0x000000b4ff21723e */ /* 0x002fe200048060ff */
[----:B------:R-:W-:Y:S01]  /*d3f0*/  FMUL R175, R175, UR20 ;  /* 0x00000014afaf7c20 */ /* 0x000fe20008400000 */
[----:B------:R-:W-:Y:S01]  /*d400*/  F2FP.SATFINITE.E5M2.F32.PACK_AB_MERGE_C R177, RZ, R177, RZ ;  /* 0x000000b1ffb1723e */ /* 0x000fe200048060ff */
[----:B------:R-:W-:Y:S01]  /*d410*/  FMUL R174, R174, UR20 ;  /* 0x00000014aeae7c20 */ /* 0x000fe20008400000 */
[----:B0-----:R-:W-:Y:S01]  /*d420*/  F2FP.SATFINITE.E5M2.F32.PACK_AB_MERGE_C R35, RZ, R178, RZ ;  /* 0x000000b2ff23723e */ /* 0x001fe200048060ff */
[----:B------:R0:W-:Y:S01]  /*d430*/  @!P5 STG.E.U8 desc[UR14][R24.64+0x60], R33 ;  /* 0x000060211800d986 */ /* 0x0001e2000c10110e */
[----:B------:R-:W-:-:S03]  /*d440*/  F2FP.SATFINITE.E5M2.F32.PACK_AB_MERGE_C R37, RZ, R176, RZ ;  /* 0x000000b0ff25723e */ /* 0x000fc600048060ff */
[----:B------:R1:W-:Y:S01]  /*d450*/  @!P0 STG.E.U8 desc[UR14][R26.64+0x60], R35 ;  /* 0x000060231a008986 */ /* 0x0003e2000c10110e */
[----:B------:R-:W-:-:S03]  /*d460*/  ISETP.LT.OR P0, PT, R41, 0x6a, !P3 ;  /* 0x0000006a2900780c */ /* 0x000fc60005f01670 */
[----:B------:R-:W-:Y:S01]  /*d470*/  @!P1 STG.E.U8 desc[UR14][R26.64+0x61], R177 ;  /* 0x000061b11a009986 */ /* 0x000fe2000c10110e */
[C---:B------:R-:W-:Y:S02]  /*d480*/  ISETP.LT.OR P1, PT, R41.reuse, 0x69, !P2 ;  /* 0x000000692900780c */ /* 0x040fe40005721670 */
[C---:B------:R-:W-:Y:S01]  /*d490*/  ISETP.LT.OR P5, PT, R41.reuse, 0x6a, !P2 ;  /* 0x0000006a2900780c */ /* 0x040fe200057a1670 */
[----:B------:R-:W-:Y:S01]  /*d4a0*/  @!P6 STG.E.U8 desc[UR14][R24.64+0x68], R37 ;  /* 0x000068251800e986 */ /* 0x000fe2000c10110e */
[----:B------:R-:W-:Y:S01]  /*d4b0*/  ISETP.LT.OR P6, PT, R41, 0x71, !P3 ;  /* 0x000000712900780c */ /* 0x000fe20005fc1670 */
[----:B------:R-:W-:Y:S01]  /*d4c0*/  FMUL R173, R173, UR20 ;  /* 0x00000014adad7c20 */ /* 0x000fe20008400000 */
[----:B------:R-:W-:Y:S01]  /*d4d0*/  F2FP.SATFINITE.E5M2.F32.PACK_AB_MERGE_C R175, RZ, R175, RZ ;  /* 0x000000afffaf723e */ /* 0x000fe200048060ff */
[----:B------:R-:W-:Y:S01]  /*d4e0*/  FMUL R172, R172, UR20 ;  /* 0x00000014acac7c20 */ /* 0x000fe20008400000 */
[----:B0-----:R-:W-:Y:S01]  /*d4f0*/  F2FP.SATFINITE.E5M2.F32.PACK_AB_MERGE_C R33, RZ, R174, RZ ;  /* 0x000000aeff21723e */ /* 0x001fe200048060ff */
[----:B------:R-:W-:Y:S01]  /*d500*/  FMUL R171, R171, UR20 ;  /* 0x00000014abab7c20 */ /* 0x000fe20008400000 */
[----:B------:R-:W-:Y:S01]  /*d510*/  F2FP.SATFINITE.E5M2.F32.PACK_AB_MERGE_C R173, RZ, R173, RZ ;  /* 0x000000adffad723e */ /* 0x000fe200048060ff */
[----:B------:R-:W-:Y:S01]  /*d520*/  @!P0 STG.E.U8 desc[UR14][R24.64+0x69], R175 ;  /* 0x000069af18008986 */ /* 0x000fe2000c10110e */
[----:B-1----:R-:W-:-:S02]  /*d530*/  F2FP.SATFINITE.E5M2.F32.PACK_AB_MERGE_C R35, RZ, R172, RZ ;  /* 0x000000acff23723e */ /* 0x002fc400048060ff */
[C---:B------:R-:W-:Y:S01]  /*d540*/  ISETP.LT.OR P0, PT, R41.reuse, 0x72, !P3 ;  /* 0x000000722900780c */ /* 0x040fe20005f01670 */
[----:B------:R0:W-:Y:S01]  /*d550*/  @!P1 STG.E.U8 desc[UR14][R26.64+0x68], R33 ;  /* 0x000068211a009986 */ /* 0x0001e2000c10110e */
[C---:B------:R-:W-:Y:S01]  /*d560*/  ISETP.LT.OR P1, PT, R41.reuse, 0x71, !P2 ;  /* 0x000000712900780c */ /* 0x040fe20005721670 */
[----:B------:R-:W-:Y:S02]  /*d570*/  FMUL R170, R170, UR20 ;  /* 0x00000014aaaa7c20 */ /* 0x000fe40008400000 */
[----:B------:R-:W-:Y:S01]  /*d580*/  @!P5 STG.E.U8 desc[UR14][R26.64+0x69], R173 ;  /* 0x000069ad1a00d986 */ /* 0x000fe2000c10110e */
[----:B------:R-:W-:Y:S01]  /*d590*/  ISETP.LT.OR P5, PT, R41, 0x72, !P2 ;  /* 0x000000722900780c */ /* 0x000fe200057a1670 */
[----:B------:R-:W-:Y:S02]  /*d5a0*/  FMUL R169, R169, UR20 ;  /* 0x00000014a9a97c20 */ /* 0x000fe40008400000 */
[----:B------:R1:W-:Y:S01]  /*d5b0*/  @!P6 STG.E.U8 desc[UR14][R24.64+0x70], R35 ;  /* 0x000070231800e986 */ /* 0x0003e2000c10110e */
[----:B------:R-:W-:-:S02]  /*d5c0*/  ISETP.LT.OR P6, PT, R41, 0x79, !P3 ;  /* 0x000000792900780c */ /* 0x000fc40005fc1670 */
        /* <DEDUP_REMOVED lines=8> */
[----:B------:R-:W-:Y:S02]  /*d650*/  F2FP.SATFINITE.E5M2.F32.PACK_AB_MERGE_C R167, RZ, R167, RZ ;  /* 0x000000a7ffa7723e */ /* 0x000fe400048060ff */
[----:B-1----:R-:W-:Y:S01]  /*d660*/  F2FP.SATFINITE.E5M2.F32.PACK_AB_MERGE_C R35, RZ, R168, RZ ;  /* 0x000000a8ff23723e */ /* 0x002fe200048060ff */
[----:B------:R-:W-:Y:S01]  /*d670*/  @!P1 STG.E.U8 desc[UR14][R26.64+0x70], R33 ;  /* 0x000070211a009986 */ /* 0x000fe2000c10110e */
[----:B------:R-:W-:-:S03]  /*d680*/  ISETP.GE.AND P1, PT, R42, 0x81, PT ;  /* 0x000000812a00780c */ /* 0x000fc60003f26270 */
[----:B------:R-:W-:Y:S01]  /*d690*/  @!P5 STG.E.U8 desc[UR14][R26.64+0x71], R169 ;  /* 0x000071a91a00d986 */ /* 0x000fe2000c10110e */
[C---:B------:R-:W-:Y:S02]  /*d6a0*/  ISETP.LT.OR P5, PT, R41.reuse, 0x79, !P2 ;  /* 0x000000792900780c */ /* 0x040fe400057a1670 */
[C---:B------:R-:W-:Y:S01]  /*d6b0*/  ISETP.LT.OR P2, PT, R41.reuse, 0x7a, !P2 ;  /* 0x0000007a2900780c */ /* 0x040fe20005741670 */
[----:B------:R-:W-:Y:S01]  /*d6c0*/  @!P6 STG.E.U8 desc[UR14][R24.64+0x78], R35 ;  /* 0x000078231800e986 */ /* 0x000fe2000c10110e */
[----:B------:R-:W-:Y:S01]  /*d6d0*/  ISETP.LT.OR P6, PT, R41, 0x1, !P1 ;  /* 0x000000012900780c */ /* 0x000fe20004fc1670 */
[----:B------:R-:W-:Y:S02]  /*d6e0*/  FMUL R165, R165, UR20 ;  /* 0x00000014a5a57c20 */ /* 0x000fe40008400000 */
[----:B------:R0:W-:Y:S01]  /*d6f0*/  @!P3 STG.E.U8 desc[UR14][R24.64+0x79], R167 ;  /* 0x000079a71800b986 */ /* 0x0001e2000c10110e */
[----:B------:R-:W-:Y:S01]  /*d700*/  ISETP.LT.OR P3, PT, R41, 0x2, !P1 ;  /* 0x000000022900780c */ /* 0x000fe20004f61670 */
[----:B------:R-:W-:Y:S01]  /*d710*/  FMUL R164, R164, UR20 ;  /* 0x00000014a4a47c20 */ /* 0x000fe20008400000 */
[----:B------:R-:W-:Y:S01]  /*d720*/  FMUL R163, R163, UR20 ;  /* 0x00000014a3a37c20 */ /* 0x000fe20008400000 */
[----:B------:R-:W-:Y:S01]  /*d730*/  F2FP.SATFINITE.E5M2.F32.PACK_AB_MERGE_C R37, RZ, R166, RZ ;  /* 0x000000a6ff25723e */ /* 0x000fe200048060ff */
[----:B------:R-:W-:Y:S01]  /*d740*/  FMUL R162, R162, UR20 ;  /* 0x00000014a2a27c20 */ /* 0x000fe20008400000 */
[----:B------:R-:W-:Y:S01]  /*d750*/  F2FP.SATFINITE.E5M2.F32.PACK_AB_MERGE_C R165, RZ, R165, RZ ;  /* 0x000000a5ffa5723e */ /* 0x000fe200048060ff */
[----:B------:R-:W-:Y:S01]  /*d760*/  FMUL R161, R161, UR20 ;  /* 0x00000014a1a17c20 */ /* 0x000fe20008400000 */
[----:B------:R-:W-:Y:S01]  /*d770*/  F2FP.SATFINITE.E5M2.F32.PACK_AB_MERGE_C R163, RZ, R163, RZ ;  /* 0x000000a3ffa3723e */ /* 0x000fe200048060ff */
[----:B------:R-:W-:Y:S01]  /*d780*/  FMUL R160, R160, UR20 ;  /* 0x00000014a0a07c20 */ /* 0x000fe20008400000 */
[----:B------:R-:W-:Y:S01]  /*d790*/  ISETP.GE.AND P0, PT, R42, 0x89, PT ;  /* 0x000000892a00780c */ /* 0x000fe20003f06270 */
[----:B------:R-:W-:Y:S01]  /*d7a0*/  FMUL R159, R159, UR20 ;  /* 0x000000149f9f7c20 */ /* 0x000fe20008400000 */
[----:B0-----:R-:W-:Y:S01]  /*d7b0*/  F2FP.SATFINITE.E5M2.F32.PACK_AB_MERGE_C R25, RZ, R164, RZ ;  /* 0x000000a4ff19723e */ /* 0x001fe200048060ff */
[----:B------:R-:W-:Y:S01]  /*d7c0*/  @!P5 STG.E.U8 desc[UR14][R26.64+0x78], R37 ;  /* 0x000078251a00d986 */ /* 0x000fe2000c10110e */
[----:B------:R-:W-:-:S03]  /*d7d0*/  ISETP.LT.OR P5, PT, R41, 0x1, !P0 ;  /* 0x000000012900780c */ /* 0x000fc600047a1670 */
[----:B------:R-:W-:Y:S04]  /*d7e0*/  @!P2 STG.E.U8 desc[UR14][R26.64+0x79], R165 ;  /* 0x000079a51a00a986 */ /* 0x000fe8000c10110e */
[----:B------:R0:W-:Y:S01]  /*d7f0*/  @!P6 STG.E.U8 desc[UR14][R28.64], R25 ;  /* 0x000000191c00e986 */ /* 0x0001e2000c10110e */
[----:B------:R-:W-:-:S03]  /*d800*/  ISETP.LT.OR P6, PT, R41, 0x2, !P0 ;  /* 0x000000022900780c */ /* 0x000fc600047c1670 */
[----:B------:R-:W-:Y:S01]  /*d810*/  @!P3 STG.E.U8 desc[UR14][R28.64+0x1], R163 ;  /* 0x000001a31c00b986 */ /* 0x000fe2000c10110e */
[C---:B------:R-:W-:Y:S02]  /*d820*/  ISETP.LT.OR P3, PT, R41.reuse, 0x9, !P1 ;  /* 0x000000092900780c */ /* 0x040fe40004f61670 */
[----:B------:R-:W-:Y:S01]  /*d830*/  ISETP.LT.OR P2, PT, R41, 0xa, !P1 ;  /* 0x0000000a2900780c */ /* 0x000fe20004f41670 */
[----:B------:R-:W-:Y:S01]  /*d840*/  FMUL R158, R158, UR20 ;  /* 0x000000149e9e7c20 */ /* 0x000fe20008400000 */
[----:B------:R-:W-:Y:S01]  /*d850*/  F2FP.SATFINITE.E5M2.F32.PACK_AB_MERGE_C R33, RZ, R162, RZ ;  /* 0x000000a2ff21723e */ /* 0x000fe200048060ff */
[----:B------:R-:W-:Y:S01]  /*d860*/  FMUL R157, R157, UR20 ;  /* 0x000000149d9d7c20 */ /* 0x000fe20008400000 */
[----:B------:R-:W-:Y:S01]  /*d870*/  F2FP.SATFINITE.E5M2.F32.PACK_AB_MERGE_C R161, RZ, R161, RZ ;  /* 0x000000a1ffa1723e */ /* 0x000fe200048060ff */
[----:B------:R-:W-:Y:S01]  /*d880*/  FMUL R156, R156, UR20 ;  /* 0x000000149c9c7c20 */ /* 0x000fe20008400000 */
[----:B0-----:R-:W-:Y:S01]  /*d890*/  F2FP.SATFINITE.E5M2.F32.PACK_AB_MERGE_C R25, RZ, R160, RZ ;  /* 0x000000a0ff19723e */ /* 0x001fe200048060ff */
[----:B------:R-:W-:Y:S01]  /*d8a0*/  @!P5 STG.E.U8 desc[UR14][R30.64], R33 ;  /* 0x000000211e00d986 */ /* 0x000fe2000c10110e */
[----:B------:R-:W-:-:S02]  /*d8b0*/  F2FP.SATFINITE.E5M2.F32.PACK_AB_MERGE_C R159, RZ, R159, RZ ;  /* 0x0000009fff9f723e */ /* 0x000fc400048060ff */
[C---:B------:R-:W-:Y:S01]  /*d8c0*/  ISETP.LT.OR P5, PT, R41.reuse, 0x9, !P0 ;  /* 0x000000092900780c */ /* 0x040fe200047a1670 */
[----:B------:R-:W-:Y:S01]  /*d8d0*/  @!P6 STG.E.U8 desc[UR14][R30.64+0x1], R161 ;  /* 0x000001a11e00e986 */ /* 0x000fe2000c10110e */
[----:B------:R-:W-:-:S03]  /*d8e0*/  ISETP.LT.OR P6, PT, R41, 0xa, !P0 ;  /* 0x0000000a2900780c */ /* 0x000fc600047c1670 */
[----:B------:R0:W-:Y:S01]  /*d8f0*/  @!P3 STG.E.U8 desc[UR14][R28.64+0x8], R25 ;  /* 0x000008191c00b986 */ /* 0x0001e2000c10110e */
[----:B------:R-:W-:-:S03]  /*d900*/  ISETP.LT.OR P3, PT, R41, 0x11, !P1 ;  /* 0x000000112900780c */ /* 0x000fc60004f61670 */
[----:B------:R-:W-:Y:S01]  /*d910*/  @!P2 STG.E.U8 desc[UR14][R28.64+0x9], R159 ;  /* 0x0000099f1c00a986 */ /* 0x000fe2000c10110e */
[----:B------:R-:W-:Y:S01]  /*d920*/  ISETP.LT.OR P2, PT, R41, 0x12, !P1 ;  /* 0x000000122900780c */ /* 0x000fe20004f41670 */
[----:B------:R-:W-:Y:S01]  /*d930*/  FMUL R155, R155, UR20 ;  /* 0x000000149b9b7c20 */ /* 0x000fe20008400000 */
[----:B------:R-:W-:Y:S01]  /*d940*/  F2FP.SATFINITE.E5M2.F32.PACK_AB_MERGE_C R27, RZ, R158, RZ ;  /* 0x0000009eff1b723e */ /* 0x000fe200048060ff */
[----:B------:R-:W-:Y:S01]  /*d950*/  FMUL R154, R154, UR20 ;  /* 0x000000149a9a7c20 */ /* 0x000fe20008400000 */
[----:B------:R-:W-:Y:S01]  /*d960*/  F2FP.SATFINITE.E5M2.F32.PACK_AB_MERGE_C R157, RZ, R157, RZ ;  /* 0x0000009dff9d723e */ /* 0x000fe200048060ff */
[----:B------:R-:W-:Y:S01]  /*d970*/  FMUL R153, R153, UR20 ;  /* 0x0000001499997c20 */ /* 0x000fe20008400000 */
        /* <DEDUP_REMOVED lines=25> */
[----:B------:R1:W-:Y:S01]  /*db10*/  @!P2 STG.E.U8 desc[UR14][R28.64+0x19], R23 ;  /* 0x000019171c00a986 */ /* 0x0003e2000c10110e */
        /* <DEDUP_REMOVED lines=11> */
[----:B------:R0:W-:Y:S01]  /*dbd0*/  @!P6 STG.E.U8 desc[UR14][R30.64+0x19], R21 ;  /* 0x000019151e00e986 */ /* 0x0001e2000c10110e */
[----:B------:R-:W-:-:S03]  /*dbe0*/  ISETP.LT.OR P6, PT, R41, 0x22, !P0 ;  /* 0x000000222900780c */ /* 0x000fc600047c1670 */
[----:B------:R-:W-:Y:S01]  /*dbf0*/  @!P3 STG.E.U8 desc[UR14][R28.64+0x20], R25 ;  /* 0x000020191c00b986 */ /* 0x000fe2000c10110e */
[----:B------:R-:W-:-:S03]  /*dc00*/  ISETP.LT.OR P3, PT, R41, 0x29, !P1 ;  /* 0x000000292900780c */ /* 0x000fc60004f61670 */
[----:B------:R2:W-:Y:S01]  /*dc10*/  @!P2 STG.E.U8 desc[UR14][R28.64+0x21], R19 ;  /* 0x000021131c00a986 */ /* 0x0005e2000c10110e */
[----:B------:R-:W-:Y:S01]  /*dc20*/  ISETP.LT.OR P2, PT, R41, 0x2a, !P1 ;  /* 0x0000002a2900780c */ /* 0x000fe20004f41670 */
[----:B------:R-:W-:Y:S01]  /*dc30*/  FMUL R15, R15, UR20 ;  /* 0x000000140f0f7c20 */ /* 0x000fe20008400000 */
[----:B-1----:R-:W-:Y:S01]  /*dc40*/  F2FP.SATFINITE.E5M2.F32.PACK_AB_MERGE_C R23, RZ, R18, RZ ;  /* 0x00000012ff17723e */ /* 0x002fe200048060ff */
[----:B------:R-:W-:Y:S01]  /*dc50*/  FMUL R14, R14, UR20 ;  /* 0x000000140e0e7c20 */ /* 0x000fe20008400000 */
[----:B------:R-:W-:Y:S01]  /*dc60*/  F2FP.SATFINITE.E5M2.F32.PACK_AB_MERGE_C R17, RZ, R17, RZ ;  /* 0x00000011ff11723e */ /* 0x000fe200048060ff */
[----:B------:R-:W-:Y:S01]  /*dc70*/  FMUL R13, R13, UR20 ;  /* 0x000000140d0d7c20 */ /* 0x000fe20008400000 */
[----:B0-----:R-:W-:Y:S01]  /*dc80*/  F2FP.SATFINITE.E5M2.F32.PACK_AB_MERGE_C R21, RZ, R16, RZ ;  /* 0x00000010ff15723e */ /* 0x001fe200048060ff */
[----:B------:R-:W-:Y:S01]  /*dc90*/  @!P5 STG.E.U8 desc[UR14][R30.64+0x20], R23 ;  /* 0x000020171e00d986 */ /* 0x000fe2000c10110e */
[----:B------:R-:W-:Y:S02]  /*dca0*/  F2FP.SATFINITE.E5M2.F32.PACK_AB_MERGE_C R15, RZ, R15, RZ ;  /* 0x0000000fff0f723e */ /* 0x000fe400048060ff */
[C---:B------:R-:W-:Y:S01]  /*dcb0*/  ISETP.LT.OR P5, PT, R41.reuse, 0x29, !P0 ;  /* 0x000000292900780c */ /* 0x040fe200047a1670 */
[----:B------:R-:W-:Y:S01]  /*dcc0*/  @!P6 STG.E.U8 desc[UR14][R30.64+0x21], R17 ;  /* 0x000021111e00e986 */ /* 0x000fe2000c10110e */
[----:B------:R-:W-:-:S03]  /*dcd0*/  ISETP.LT.OR P6, PT, R41, 0x2a, !P0 ;  /* 0x0000002a2900780c */ /* 0x000fc600047c1670 */
[----:B------:R-:W-:Y:S01]  /*dce0*/  @!P3 STG.E.U8 desc[UR14][R28.64+0x28], R21 ;  /* 0x000028151c00b986 */ /* 0x000fe2000c10110e */
[C---:B------:R-:W-:Y:S01]  /*dcf0*/  ISETP.LT.OR P3, PT, R41.reuse, 0x31, !P1 ;  /* 0x000000312900780c */ /* 0x040fe20004f61670 */
[----:B------:R-:W-:Y:S02]  /*dd00*/  FMUL R12, R12, UR20 ;  /* 0x000000140c0c7c20 */ /* 0x000fe40008400000 */
[----:B------:R0:W-:Y:S01]  /*dd10*/  @!P2 STG.E.U8 desc[UR14][R28.64+0x29], R15 ;  /* 0x0000290f1c00a986 */ /* 0x0001e2000c10110e */
[----:B------:R-:W-:Y:S01]  /*dd20*/  ISETP.LT.OR P2, PT, R41, 0x32, !P1 ;  /* 0x000000322900780c */ /* 0x000fe20004f41670 */
[----:B------:R-:W-:Y:S01]  /*dd30*/  FMUL R11, R11, UR20 ;  /* 0x000000140b0b7c20 */ /* 0x000fe20008400000 */
[----:B--2---:R-:W-:Y:S01]  /*dd40*/  F2FP.SATFINITE.E5M2.F32.PACK_AB_MERGE_C R19, RZ, R14, RZ ;  /* 0x0000000eff13723e */ /* 0x004fe200048060ff */
[----:B------:R-:W2:Y:S01]  /*dd50*/  LDL.LU R222, [R1+0x18] ;  /* 0x0000180001de7983 */ /* 0x000ea20000300800 */
[----:B------:R-:W-:Y:S02]  /*dd60*/  F2FP.SATFINITE.E5M2.F32.PACK_AB_MERGE_C R13, RZ, R13, RZ ;  /* 0x0000000dff0d723e */ /* 0x000fe400048060ff */
[----:B------:R-:W-:Y:S01]  /*dd70*/  F2FP.SATFINITE.E5M2.F32.PACK_AB_MERGE_C R11, RZ, R11, RZ ;  /* 0x0000000bff0b723e */ /* 0x000fe200048060ff */
[----:B------:R-:W-:Y:S01]  /*dd80*/  @!P5 STG.E.U8 desc[UR14][R30.64+0x28], R19 ;  /* 0x000028131e00d986 */ /* 0x000fe2000c10110e */
[----:B0-----:R-:W-:-:S03]  /*dd90*/  F2FP.SATFINITE.E5M2.F32.PACK_AB_MERGE_C R15, RZ, R12, RZ ;  /* 0x0000000cff0f723e */ /* 0x001fc600048060ff */
[----:B------:R0:W-:Y:S01]  /*dda0*/  @!P6 STG.E.U8 desc[UR14][R30.64+0x29], R13 ;  /* 0x0000290d1e00e986 */ /* 0x0001e2000c10110e */
[C---:B------:R-:W-:Y:S02]  /*ddb0*/  ISETP.LT.OR P5, PT, R41.reuse, 0x31, !P0 ;  /* 0x000000312900780c */ /* 0x040fe400047a1670 */
[C---:B------:R-:W-:Y:S01]  /*ddc0*/  ISETP.LT.OR P6, PT, R41.reuse, 0x32, !P0 ;  /* 0x000000322900780c */ /* 0x040fe200047c1670 */
[----:B------:R-:W-:Y:S01]  /*ddd0*/  @!P3 STG.E.U8 desc[UR14][R28.64+0x30], R15 ;  /* 0x0000300f1c00b986 */ /* 0x000fe2000c10110e */
[----:B------:R-:W-:Y:S01]  /*dde0*/  ISETP.LT.OR P3, PT, R41, 0x39, !P1 ;  /* 0x000000392900780c */ /* 0x000fe20004f61670 */
[----:B------:R-:W-:Y:S01]  /*ddf0*/  FMUL R10, R10, UR20 ;  /* 0x000000140a0a7c20 */ /* 0x000fe20008400000 */
[----:B------:R-:W-:Y:S01]  /*de00*/  FMUL R9, R9, UR20 ;  /* 0x0000001409097c20 */ /* 0x000fe20008400000 */
[----:B------:R-:W2:Y:S01]  /*de10*/  LDL.LU R223, [R1+0x14] ;  /* 0x0000140001df7983 */ /* 0x000ea20000300800 */
[----:B------:R-:W-:-:S03]  /*de20*/  FMUL R8, R8, UR20 ;  /* 0x0000001408087c20 */ /* 0x000fc60008400000 */
[----:B------:R-:W2:Y:S01]  /*de30*/  LDL.LU R221, [R1+0x10] ;  /* 0x0000100001dd7983 */ /* 0x000ea20000300800 */
[----:B------:R-:W-:-:S03]  /*de40*/  F2FP.SATFINITE.E5M2.F32.PACK_AB_MERGE_C R17, RZ, R10, RZ ;  /* 0x0000000aff11723e */ /* 0x000fc600048060ff */
[----:B------:R-:W2:Y:S01]  /*de50*/  LDL.LU R220, [R1+0xc] ;  /* 0x00000c0001dc7983 */ /* 0x000ea20000300800 */
[----:B------:R-:W-:Y:S01]  /*de60*/  F2FP.SATFINITE.E5M2.F32.PACK_AB_MERGE_C R9, RZ, R9, RZ ;  /* 0x00000009ff09723e */ /* 0x000fe200048060ff */
[----:B------:R-:W-:Y:S01]  /*de70*/  FMUL R7, R7, UR20 ;  /* 0x0000001407077c20 */ /* 0x000fe20008400000 */
[----:B0-----:R-:W-:Y:S01]  /*de80*/  F2FP.SATFINITE.E5M2.F32.PACK_AB_MERGE_C R13, RZ, R8, RZ ;  /* 0x00000008ff0d723e */ /* 0x001fe200048060ff */
[----:B------:R0:W-:Y:S01]  /*de90*/  @!P2 STG.E.U8 desc[UR14][R28.64+0x31], R11 ;  /* 0x0000310b1c00a986 */ /* 0x0001e2000c10110e */
[----:B------:R-:W-:Y:S01]  /*dea0*/  ISETP.LT.OR P2, PT, R41, 0x3a, !P1 ;  /* 0x0000003a2900780c */ /* 0x000fe20004f41670 */
[----:B-----5:R-:W-:Y:S01]  /*deb0*/  FMUL R2, R2, UR20 ;  /* 0x0000001402027c20 */ /* 0x020fe20008400000 */
[----:B------:R-:W-:Y:S01]  /*dec0*/  F2FP.SATFINITE.E5M2.F32.PACK_AB_MERGE_C R7, RZ, R7, RZ ;  /* 0x00000007ff07723e */ /* 0x000fe200048060ff */
[----:B------:R-:W-:Y:S01]  /*ded0*/  @!P5 STG.E.U8 desc[UR14][R30.64+0x30], R17 ;  /* 0x000030111e00d986 */ /* 0x000fe2000c10110e */
[----:B------:R-:W-:Y:S01]  /*dee0*/  FMUL R3, R3, UR20 ;  /* 0x0000001403037c20 */ /* 0x000fe20008400000 */
[----:B------:R-:W-:Y:S01]  /*def0*/  FMUL R4, R4, UR20 ;  /* 0x0000001404047c20 */ /* 0x000fe20008400000 */
[C---:B------:R-:W-:Y:S01]  /*df00*/  ISETP.LT.OR P5, PT, R41.reuse, 0x39, !P0 ;  /* 0x000000392900780c */ /* 0x040fe200047a1670 */
[----:B------:R1:W-:Y:S01]  /*df10*/  @!P6 STG.E.U8 desc[UR14][R30.64+0x31], R9 ;  /* 0x000031091e00e986 */ /* 0x0003e2000c10110e */
[----:B------:R-:W-:Y:S01]  /*df20*/  ISETP.LT.OR P6, PT, R41, 0x3a, !P0 ;  /* 0x0000003a2900780c */ /* 0x000fe200047c1670 */
[----:B------:R-:W-:Y:S01]  /*df30*/  FMUL R6, R6, UR20 ;  /* 0x0000001406067c20 */ /* 0x000fe20008400000 */
[----:B------:R-:W-:Y:S01]  /*df40*/  FMUL R5, R5, UR20 ;  /* 0x0000001405057c20 */ /* 0x000fe20008400000 */
[----:B------:R3:W-:Y:S01]  /*df50*/  @!P3 STG.E.U8 desc[UR14][R28.64+0x38], R13 ;  /* 0x0000380d1c00b986 */ /* 0x0007e2000c10110e */
[----:B------:R-:W-:Y:S01]  /*df60*/  ISETP.LT.OR P3, PT, R41, 0x41, !P1 ;  /* 0x000000412900780c */ /* 0x000fe20004f61670 */
[----:B------:R-:W-:Y:S01]  /*df70*/  FMUL R0, R0, UR20 ;  /* 0x0000001400007c20 */ /* 0x000fe20008400000 */
[----:B0-----:R-:W-:Y:S01]  /*df80*/  F2FP.SATFINITE.E5M2.F32.PACK_AB_MERGE_C R11, RZ, R6, RZ ;  /* 0x00000006ff0b723e */ /* 0x001fe200048060ff */
[----:B------:R-:W2:Y:S01]  /*df90*/  LDL.LU R224, [R1+0x1c] ;  /* 0x00001c0001e07983 */ /* 0x000ea20000300800 */
[----:B------:R-:W-:-:S03]  /*dfa0*/  F2FP.SATFINITE.E5M2.F32.PACK_AB_MERGE_C R5, RZ, R5, RZ ;  /* 0x00000005ff05723e */ /* 0x000fc600048060ff */
[----:B------:R0:W-:Y:S01]  /*dfb0*/  @!P2 STG.E.U8 desc[UR14][R28.64+0x39], R7 ;  /* 0x000039071c00a986 */ /* 0x0001e2000c10110e */
[----:B-1----:R-:W-:Y:S01]  /*dfc0*/  F2FP.SATFINITE.E5M2.F32.PACK_AB_MERGE_C R9, RZ, R4, RZ ;  /* 0x00000004ff09723e */ /* 0x002fe200048060ff */
[----:B------:R-:W-:Y:S01]  /*dfd0*/  FMUL R4, R226, UR20 ;  /* 0x00000014e2047c20 */ /* 0x000fe20008400000 */
[----:B------:R-:W-:Y:S01]  /*dfe0*/  ISETP.LT.OR P2, PT, R41, 0x42, !P1 ;  /* 0x000000422900780c */ /* 0x000fe20004f41670 */
[----:B------:R-:W-:Y:S01]  /*dff0*/  @!P5 STG.E.U8 desc[UR14][R30.64+0x38], R11 ;  /* 0x0000380b1e00d986 */ /* 0x000fe2000c10110e */
[----:B---3--:R-:W-:Y:S01]  /*e000*/  F2FP.SATFINITE.E5M2.F32.PACK_AB_MERGE_C R13, RZ, R2, RZ ;  /* 0x00000002ff0d723e */ /* 0x008fe200048060ff */
[----:B----4-:R-:W-:Y:S01]  /*e010*/  FMUL R2, R225, UR20 ;  /* 0x00000014e1027c20 */ /* 0x010fe20008400000 */
[----:B------:R-:W-:Y:S01]  /*e020*/  ISETP.LT.OR P5, PT, R41, 0x41, !P0 ;  /* 0x000000412900780c */ /* 0x000fe200047a1670 */
[----:B------:R-:W3:Y:S01]  /*e030*/  LDL.LU R225, [R1+0x20] ;  /* 0x0000200001e17983 */ /* 0x000ee20000300800 */
[----:B0-----:R-:W-:Y:S01]  /*e040*/  F2FP.SATFINITE.E5M2.F32.PACK_AB_MERGE_C R7, RZ, R3, RZ ;  /* 0x00000003ff07723e */ /* 0x001fe200048060ff */
[----:B------:R-:W-:-:S02]  /*e050*/  FMUL R3, R227, UR20 ;  /* 0x00000014e3037c20 */ /* 0x000fc40008400000 */
[----:B------:R0:W-:Y:S01]  /*e060*/  @!P6 STG.E.U8 desc[UR14][R30.64+0x39], R5 ;  /* 0x000039051e00e986 */ /* 0x0001e2000c10110e */
[----:B------:R-:W-:-:S03]  /*e070*/  ISETP.LT.OR P6, PT, R41, 0x42, !P0 ;  /* 0x000000422900780c */ /* 0x000fc600047c1670 */
[----:B------:R-:W4:Y:S04]  /*e080*/  LDL.LU R227, [R1+0x24] ;  /* 0x0000240001e37983 */ /* 0x000f280000300800 */
[----:B------:R-:W4:Y:S04]  /*e090*/  LDL.LU R226, [R1+0x28] ;  /* 0x0000280001e27983 */ /* 0x000f280000300800 */
[----:B------:R-:W-:Y:S01]  /*e0a0*/  @!P3 STG.E.U8 desc[UR14][R28.64+0x40], R9 ;  /* 0x000040091c00b986 */ /* 0x000fe2000c10110e */
[C---:B------:R-:W-:Y:S02]  /*e0b0*/  ISETP.LT.OR P3, PT, R41.reuse, 0x49, !P1 ;  /* 0x000000492900780c */ /* 0x040fe40004f61670 */
[----:B0-----:R-:W-:Y:S01]  /*e0c0*/  F2FP.SATFINITE.E5M2.F32.PACK_AB_MERGE_C R5, RZ, R0, RZ ;  /* 0x00000000ff05723e */ /* 0x001fe200048060ff */
[----:B------:R0:W-:Y:S01]  /*e0d0*/  @!P2 STG.E.U8 desc[UR14][R28.64+0x41], R7 ;  /* 0x000041071c00a986 */ /* 0x0001e2000c10110e */
[----:B------:R-:W-:-:S03]  /*e0e0*/  ISETP.LT.OR P2, PT, R41, 0x4a, !P1 ;  /* 0x0000004a2900780c */ /* 0x000fc60004f41670 */
[----:B------:R-:W-:Y:S01]  /*e0f0*/  @!P5 STG.E.U8 desc[UR14][R30.64+0x40], R13 ;  /* 0x0000400d1e00d986 */ /* 0x000fe2000c10110e */
[----:B------:R-:W-:-:S03]  /*e100*/  ISETP.LT.OR P5, PT, R41, 0x49, !P0 ;  /* 0x000000492900780c */ /* 0x000fc600047a1670 */
[----:B------:R1:W-:Y:S01]  /*e110*/  @!P6 STG.E.U8 desc[UR14][R30.64+0x41], R5 ;  /* 0x000041051e00e986 */ /* 0x0003e2000c10110e */
[----:B0-----:R-:W-:Y:S02]  /*e120*/  F2FP.SATFINITE.E5M2.F32.PACK_AB_MERGE_C R7, RZ, R2, RZ ;  /* 0x00000002ff07723e */ /* 0x001fe400048060ff */
[----:B------:R-:W-:-:S03]  /*e130*/  ISETP.LT.OR P6, PT, R41, 0x4a, !P0 ;  /* 0x0000004a2900780c */ /* 0x000fc600047c1670 */
[----:B------:R0:W-:Y:S01]  /*e140*/  @!P3 STG.E.U8 desc[UR14][R28.64+0x48], R7 ;  /* 0x000048071c00b986 */ /* 0x0001e2000c10110e */
[----:B------:R-:W-:Y:S02]  /*e150*/  ISETP.LT.OR P3, PT, R41, 0x51, !P1 ;  /* 0x000000512900780c */ /* 0x000fe40004f61670 */
[----:B------:R-:W-:Y:S02]  /*e160*/  F2FP.SATFINITE.E5M2.F32.PACK_AB_MERGE_C R9, RZ, R3, RZ ;  /* 0x00000003ff09723e */ /* 0x000fe400048060ff */
[----:B------:R-:W-:-:S03]  /*e170*/  F2FP.SATFINITE.E5M2.F32.PACK_AB_MERGE_C R11, RZ, R4, RZ ;  /* 0x00000004ff0b723e */ /* 0x000fc600048060ff */
[----:B------:R0:W-:Y:S04]  /*e180*/  @!P2 STG.E.U8 desc[UR14][R28.64+0x49], R9 ;  /* 0x000049091c00a986 */ /* 0x0001e8000c10110e */
[----:B------:R-:W-:Y:S01]  /*e190*/  @!P5 STG.E.U8 desc[UR14][R30.64+0x48], R11 ;  /* 0x0000480b1e00d986 */ /* 0x000fe2000c10110e */
[----:B--2---:R-:W-:Y:S01]  /*e1a0*/  FMUL R2, R221, UR20 ;  /* 0x00000014dd027c20 */ /* 0x004fe20008400000 */
[----:B------:R-:W-:Y:S02]  /*e1b0*/  FMUL R0, R220, UR20 ;  /* 0x00000014dc007c20 */ /* 0x000fe40008400000 */
[----:B------:R-:W2:Y:S04]  /*e1c0*/  LDL.LU R220, [R1+0x2c] ;  /* 0x00002c0001dc7983 */ /* 0x000ea80000300800 */
[----:B------:R-:W2:Y:S01]  /*e1d0*/  LDL.LU R221, [R1+0x30] ;  /* 0x0000300001dd7983 */ /* 0x000ea20000300800 */
[----:B-1----:R-:W-:Y:S01]  /*e1e0*/  F2FP.SATFINITE.E5M2.F32.PACK_AB_MERGE_C R5, RZ, R0, RZ ;  /* 0x00000000ff05723e */ /* 0x002fe200048060ff */
[----:B------:R-:W-:Y:S01]  /*e1f0*/  FMUL R0, R222, UR20 ;  /* 0x00000014de007c20 */ /* 0x000fe20008400000 */
[----:B------:R-:W-:Y:S01]  /*e200*/  FMUL R3, R223, UR20 ;  /* 0x00000014df037c20 */ /* 0x000fe20008400000 */
[----:B0-----:R-:W-:Y:S01]  /*e210*/  F2FP.SATFINITE.E5M2.F32.PACK_AB_MERGE_C R7, RZ, R2, RZ ;  /* 0x00000002ff07723e */ /* 0x001fe200048060ff */
[----:B------:R-:W2:Y:S02]  /*e220*/  LDL.LU R223, [R1+0x34] ;  /* 0x0000340001df7983 */ /* 0x000ea40000300800 */
[----:B------:R-:W-:-:S02]  /*e230*/  F2FP.SATFINITE.E5M2.F32.PACK_AB_MERGE_C R13, RZ, R0, RZ ;  /* 0x00000000ff0d723e */ /* 0x000fc400048060ff */
[----:B------:R-:W2:Y:S01]  /*e240*/  LDL.LU R222, [R1+0x38] ;  /* 0x0000380001de7983 */ /* 0x000ea20000300800 */
[----:B------:R-:W-:Y:S01]  /*e250*/  F2FP.SATFINITE.E5M2.F32.PACK_AB_MERGE_C R9, RZ, R3, RZ ;  /* 0x00000003ff09723e */ /* 0x000fe200048060ff */
[----:B------:R-:W-:Y:S02]  /*e260*/  FMUL R2, R224, UR20 ;  /* 0x00000014e0027c20 */ /* 0x000fe40008400000 */
[----:B------:R-:W2:Y:S04]  /*e270*/  LDL.LU R224, [R1+0x3c] ;  /* 0x00003c0001e07983 */ /* 0x000ea80000300800 */
[----:B------:R-:W-:Y:S01]  /*e280*/  @!P6 STG.E.U8 desc[UR14][R30.64+0x49], R5 ;  /* 0x000049051e00e986 */ /* 0x000fe2000c10110e */
[----:B---3--:R-:W-:-:S03]  /*e290*/  FMUL R0, R225, UR20 ;  /* 0x00000014e1007c20 */ /* 0x008fc60008400000 */
[----:B------:R0:W-:Y:S04]  /*e2a0*/  @!P3 STG.E.U8 desc[UR14][R28.64+0x50], R7 ;  /* 0x000050071c00b986 */ /* 0x0001e8000c10110e */
[----:B------:R-:W3:Y:S01]  /*e2b0*/  LDL.LU R225, [R1+0x40] ;  /* 0x0000400001e17983 */ /* 0x000ee20000300800 */
[----:B----4-:R-:W-:-:S03]  /*e2c0*/  FMUL R3, R227, UR20 ;  /* 0x00000014e3037c20 */ /* 0x010fc60008400000 */
[----:B------:R-:W4:Y:S01]  /*e2d0*/  LDL.LU R227, [R1+0x44] ;  /* 0x0000440001e37983 */ /* 0x000f220000300800 */
[----:B0-----:R-:W-:Y:S01]  /*e2e0*/  F2FP.SATFINITE.E5M2.F32.PACK_AB_MERGE_C R7, RZ, R0, RZ ;  /* 0x00000000ff07723e */ /* 0x001fe200048060ff */
[----:B------:R-:W-:Y:S02]  /*e2f0*/  FMUL R0, R226, UR20 ;  /* 0x00000014e2007c20 */ /* 0x000fe40008400000 */
[----:B------:R-:W4:Y:S01]  /*e300*/  LDL.LU R226, [R1+0x48] ;  /* 0x0000480001e27983 */ /* 0x000f220000300800 */
[C---:B------:R-:W-:Y:S02]  /*e310*/  ISETP.LT.OR P2, PT, R41.reuse, 0x52, !P1 ;  /* 0x000000522900780c */ /* 0x040fe40004f41670 */
[C---:B------:R-:W-:Y:S01]  /*e320*/  ISETP.LT.OR P6, PT, R41.reuse, 0x52, !P0 ;  /* 0x000000522900780c */ /* 0x040fe200047c1670 */
[----:B------:R-:W4:Y:S01]  /*e330*/  LDL.LU R218, [R1+0x4c] ;  /* 0x00004c0001da7983 */ /* 0x000f220000300800 */
[----:B------:R-:W-:Y:S02]  /*e340*/  F2FP.SATFINITE.E5M2.F32.PACK_AB_MERGE_C R5, RZ, R2, RZ ;  /* 0x00000002ff05723e */ /* 0x000fe400048060ff */
[----:B------:R-:W-:-:S02]  /*e350*/  ISETP.LT.OR P5, PT, R41, 0x51, !P0 ;  /* 0x000000512900780c */ /* 0x000fc400047a1670 */
[----:B------:R-:W-:Y:S02]  /*e360*/  F2FP.SATFINITE.E5M2.F32.PACK_AB_MERGE_C R11, RZ, R0, RZ ;  /* 0x00000000ff0b723e */ /* 0x000fe400048060ff */
[----:B------:R-:W-:-:S03]  /*e370*/  ISETP.LT.OR P3, PT, R41, 0x59, !P1 ;  /* 0x000000592900780c */ /* 0x000fc60004f61670 */
[----:B------:R0:W-:Y:S01]  /*e380*/  @!P2 STG.E.U8 desc[UR14][R28.64+0x51], R9 ;  /* 0x000051091c00a986 */ /* 0x0001e2000c10110e */
[----:B------:R-:W-:-:S03]  /*e390*/  ISETP.LT.OR P2, PT, R41, 0x5a, !P1 ;  /* 0x0000005a2900780c */ /* 0x000fc60004f41670 */
[----:B------:R1:W-:Y:S01]  /*e3a0*/  @!P6 STG.E.U8 desc[UR14][R30.64+0x51], R5 ;  /* 0x000051051e00e986 */ /* 0x0003e2000c10110e */
[----:B------:R-:W-:-:S03]  /*e3b0*/  ISETP.LT.OR P6, PT, R41, 0x5a, !P0 ;  /* 0x0000005a2900780c */ /* 0x000fc600047c1670 */
[----:B------:R-:W-:Y:S01]  /*e3c0*/  @!P5 STG.E.U8 desc[UR14][R30.64+0x50], R13 ;  /* 0x0000500d1e00d986 */ /* 0x000fe2000c10110e */
[----:B0-----:R-:W-:-:S03]  /*e3d0*/  F2FP.SATFINITE.E5M2.F32.PACK_AB_MERGE_C R9, RZ, R3, RZ ;  /* 0x00000003ff09723e */ /* 0x001fc600048060ff */
[----:B------:R0:W-:Y:S04]  /*e3e0*/  @!P3 STG.E.U8 desc[UR14][R28.64+0x58], R7 ;  /* 0x000058071c00b986 */ /* 0x0001e8000c10110e */
[----:B------:R0:W-:Y:S01]  /*e3f0*/  @!P2 STG.E.U8 desc[UR14][R28.64+0x59], R9 ;  /* 0x000059091c00a986 */ /* 0x0001e2000c10110e */
[----:B--2---:R-:W-:-:S03]  /*e400*/  FMUL R0, R220, UR20 ;  /* 0x00000014dc007c20 */ /* 0x004fc60008400000 */
[----:B------:R-:W2:Y:S01]  /*e410*/  LDL.LU R220, [R1+0x50] ;  /* 0x0000500001dc7983 */ /* 0x000ea20000300800 */
[----:B------:R-:W-:-:S03]  /*e420*/  FMUL R2, R221, UR20 ;  /* 0x00000014dd027c20 */ /* 0x000fc60008400000 */
[----:B------:R-:W2:Y:S01]  /*e430*/  LDL.LU R221, [R1+0x54] ;  /* 0x0000540001dd7983 */ /* 0x000ea20000300800 */
[----:B-1----:R-:W-:Y:S01]  /*e440*/  F2FP.SATFINITE.E5M2.F32.PACK_AB_MERGE_C R5, RZ, R0, RZ ;  /* 0x00000000ff05723e */ /* 0x002fe200048060ff */
[----:B------:R-:W-:Y:S02]  /*e450*/  FMUL R3, R223, UR20 ;  /* 0x00000014df037c20 */ /* 0x000fe40008400000 */
[----:B------:R-:W2:Y:S01]  /*e460*/  LDL.LU R223, [R1+0x58] ;  /* 0x0000580001df7983 */ /* 0x000ea20000300800 */
[----:B0-----:R-:W-:Y:S01]  /*e470*/  F2FP.SATFINITE.E5M2.F32.PACK_AB_MERGE_C R7, RZ, R2, RZ ;  /* 0x00000002ff07723e */ /* 0x001fe200048060ff */
[----:B------:R-:W-:Y:S01]  /*e480*/  FMUL R4, R222, UR20 ;  /* 0x00000014de047c20 */ /* 0x000fe20008400000 */
[----:B------:R-:W-:Y:S01]  /*e490*/  F2FP.SATFINITE.E5M2.F32.PACK_AB_MERGE_C R9, RZ, R3, RZ ;  /* 0x00000003ff09723e */ /* 0x000fe200048060ff */
[----:B------:R-:W2:Y:S01]  /*e4a0*/  LDL.LU R222, [R1+0x5c] ;  /* 0x00005c0001de7983 */ /* 0x000ea20000300800 */
[----:B------:R-:W-:-:S03]  /*e4b0*/  FMUL R0, R224, UR20 ;  /* 0x00000014e0007c20 */ /* 0x000fc60008400000 */
[----:B------:R0:W-:Y:S04]  /*e4c0*/  @!P6 STG.E.U8 desc[UR14][R30.64+0x59], R5 ;  /* 0x000059051e00e986 */ /* 0x0001e8000c10110e */
[----:B------:R-:W2:Y:S01]  /*e4d0*/  LDL.LU R224, [R1+0x60] ;  /* 0x0000600001e07983 */ /* 0x000ea20000300800 */
[----:B0-----:R-:W-:Y:S01]  /*e4e0*/  F2FP.SATFINITE.E5M2.F32.PACK_AB_MERGE_C R5, RZ, R0, RZ ;  /* 0x00000000ff05723e */ /* 0x001fe200048060ff */
[----:B---3--:R-:W-:Y:S02]  /*e4f0*/  FMUL R2, R225, UR20 ;  /* 0x00000014e1027c20 */ /* 0x008fe40008400000 */
[----:B------:R-:W3:Y:S01]  /*e500*/  LDL.LU R225, [R1+0x64] ;  /* 0x0000640001e17983 */ /* 0x000ee20000300800 */
[----:B----4-:R-:W-:-:S03]  /*e510*/  FMUL R3, R227, UR20 ;  /* 0x00000014e3037c20 */ /* 0x010fc60008400000 */
[----:B------:R-:W4:Y:S01]  /*e520*/  LDL.LU R227, [R1+0x68] ;  /* 0x0000680001e37983 */ /* 0x000f220000300800 */
[----:B------:R-:W-:-:S03]  /*e530*/  FMUL R0, R226, UR20 ;  /* 0x00000014e2007c20 */ /* 0x000fc60008400000 */
[----:B------:R-:W4:Y:S01]  /*e540*/  LDL.LU R226, [R1+0x6c] ;  /* 0x00006c0001e27983 */ /* 0x000f220000300800 */
[C---:B------:R-:W-:Y:S02]  /*e550*/  ISETP.LT.OR P5, PT, R41.reuse, 0x59, !P0 ;  /* 0x000000592900780c */ /* 0x040fe400047a1670 */
[C---:B------:R-:W-:Y:S02]  /*e560*/  ISETP.LT.OR P2, PT, R41.reuse, 0x62, !P1 ;  /* 0x000000622900780c */ /* 0x040fe40004f41670 */
[C---:B------:R-:W-:Y:S02]  /*e570*/  ISETP.LT.OR P3, PT, R41.reuse, 0x61, !P1 ;  /* 0x000000612900780c */ /* 0x040fe40004f61670 */
[----:B------:R-:W-:-:S07]  /*e580*/  ISETP.LT.OR P6, PT, R41, 0x62, !P0 ;  /* 0x000000622900780c */ /* 0x000fce00047c1670 */
[----:B------:R-:W-:Y:S01]  /*e590*/  @!P5 STG.E.U8 desc[UR14][R30.64+0x58], R11 ;  /* 0x0000580b1e00d986 */ /* 0x000fe2000c10110e */
[----:B------:R-:W-:-:S03]  /*e5a0*/  ISETP.LT.OR P5, PT, R41, 0x61, !P0 ;  /* 0x000000612900780c */ /* 0x000fc600047a1670 */
[----:B------:R0:W-:Y:S01]  /*e5b0*/  @!P2 STG.E.U8 desc[UR14][R28.64+0x61], R9 ;  /* 0x000061091c00a986 */ /* 0x0001e2000c10110e */
[----:B------:R-:W-:-:S03]  /*e5c0*/  ISETP.LT.OR P2, PT, R41, 0x6a, !P1 ;  /* 0x0000006a2900780c */ /* 0x000fc60004f41670 */
[----:B------:R1:W-:Y:S01]  /*e5d0*/  @!P3 STG.E.U8 desc[UR14][R28.64+0x60], R7 ;  /* 0x000060071c00b986 */ /* 0x0003e2000c10110e */
[----:B------:R-:W-:Y:S02]  /*e5e0*/  ISETP.LT.OR P3, PT, R41, 0x69, !P1 ;  /* 0x000000692900780c */ /* 0x000fe40004f61670 */
[----:B------:R-:W-:Y:S01]  /*e5f0*/  F2FP.SATFINITE.E5M2.F32.PACK_AB_MERGE_C R13, RZ, R4, RZ ;  /* 0x00000004ff0d723e */ /* 0x000fe200048060ff */
[----:B------:R1:W-:Y:S01]  /*e600*/  @!P6 STG.E.U8 desc[UR14][R30.64+0x61], R5 ;  /* 0x000061051e00e986 */ /* 0x0003e2000c10110e */
[----:B0-----:R-:W-:-:S03]  /*e610*/  F2FP.SATFINITE.E5M2.F32.PACK_AB_MERGE_C R9, RZ, R3, RZ ;  /* 0x00000003ff09723e */ /* 0x001fc600048060ff */
[----:B------:R-:W-:Y:S01]  /*e620*/  @!P5 STG.E.U8 desc[UR14][R30.64+0x60], R13 ;  /* 0x0000600d1e00d986 */ /* 0x000fe2000c10110e */
[----:B-1----:R-:W-:-:S03]  /*e630*/  F2FP.SATFINITE.E5M2.F32.PACK_AB_MERGE_C R7, RZ, R2, RZ ;  /* 0x00000002ff07723e */ /* 0x002fc600048060ff */
[----:B------:R-:W-:Y:S01]  /*e640*/  @!P2 STG.E.U8 desc[UR14][R28.64+0x69], R9 ;  /* 0x000069091c00a986 */ /* 0x000fe2000c10110e */
[C---:B------:R-:W-:Y:S02]  /*e650*/  ISETP.LT.OR P5, PT, R41.reuse, 0x69, !P0 ;  /* 0x000000692900780c */ /* 0x040fe400047a1670 */
[C---:B------:R-:W-:Y:S01]  /*e660*/  ISETP.LT.OR P6, PT, R41.reuse, 0x6a, !P0 ;  /* 0x0000006a2900780c */ /* 0x040fe200047c1670 */
[----:B------:R0:W-:Y:S01]  /*e670*/  @!P3 STG.E.U8 desc[UR14][R28.64+0x68], R7 ;  /* 0x000068071c00b986 */ /* 0x0001e2000c10110e */
[C---:B------:R-:W-:Y:S01]  /*e680*/  ISETP.LT.OR P2, PT, R41.reuse, 0x72, !P1 ;  /* 0x000000722900780c */ /* 0x040fe20004f41670 */
[----:B------:R-:W-:Y:S01]  /*e690*/  FMUL R2, R218, UR20 ;  /* 0x00000014da027c20 */ /* 0x000fe20008400000 */
[----:B------:R-:W-:Y:S02]  /*e6a0*/  ISETP.LT.OR P3, PT, R41, 0x71, !P1 ;  /* 0x000000712900780c */ /* 0x000fe40004f61670 */
[----:B------:R-:W-:Y:S02]  /*e6b0*/  F2FP.SATFINITE.E5M2.F32.PACK_AB_MERGE_C R11, RZ, R0, RZ ;  /* 0x00000000ff0b723e */ /* 0x000fe400048060ff */
[----:B------:R-:W-:-:S03]  /*e6c0*/  F2FP.SATFINITE.E5M2.F32.PACK_AB_MERGE_C R5, RZ, R2, RZ ;  /* 0x00000002ff05723e */ /* 0x000fc600048060ff */
[----:B------:R-:W-:Y:S01]  /*e6d0*/  @!P5 STG.E.U8 desc[UR14][R30.64+0x68], R11 ;  /* 0x0000680b1e00d986 */ /* 0x000fe2000c10110e */
[----:B------:R-:W-:-:S03]  /*e6e0*/  ISETP.LT.OR P5, PT, R41, 0x71, !P0 ;  /* 0x000000712900780c */ /* 0x000fc600047a1670 */
[----:B------:R-:W-:Y:S01]  /*e6f0*/  @!P6 STG.E.U8 desc[UR14][R30.64+0x69], R5 ;  /* 0x000069051e00e986 */ /* 0x000fe2000c10110e */
[----:B------:R-:W-:Y:S01]  /*e700*/  ISETP.LT.OR P6, PT, R41, 0x72, !P0 ;  /* 0x000000722900780c */ /* 0x000fe200047c1670 */
[----:B--2---:R-:W-:Y:S01]  /*e710*/  FMUL R0, R220, UR20 ;  /* 0x00000014dc007c20 */ /* 0x004fe20008400000 */
[----:B------:R-:W-:-:S04]  /*e720*/  FMUL R3, R221, UR20 ;  /* 0x00000014dd037c20 */ /* 0x000fc80008400000 */
[----:B0-----:R-:W-:Y:S02]  /*e730*/  F2FP.SATFINITE.E5M2.F32.PACK_AB_MERGE_C R7, RZ, R0, RZ ;  /* 0x00000000ff07723e */ /* 0x001fe400048060ff */
[----:B------:R-:W-:Y:S01]  /*e740*/  F2FP.SATFINITE.E5M2.F32.PACK_AB_MERGE_C R9, RZ, R3, RZ ;  /* 0x00000003ff09723e */ /* 0x000fe200048060ff */
[----:B------:R-:W-:Y:S02]  /*e750*/  FMUL R0, R223, UR20 ;  /* 0x00000014df007c20 */ /* 0x000fe40008400000 */
[----:B------:R0:W-:Y:S01]  /*e760*/  @!P3 STG.E.U8 desc[UR14][R28.64+0x70], R7 ;  /* 0x000070071c00b986 */ /* 0x0001e2000c10110e */
[----:B------:R-:W-:-:S03]  /*e770*/  ISETP.LT.OR P3, PT, R41, 0x79, !P0 ;  /* 0x000000792900780c */ /* 0x000fc60004761670 */
[----:B------:R1:W-:Y:S01]  /*e780*/  @!P2 STG.E.U8 desc[UR14][R28.64+0x71], R9 ;  /* 0x000071091c00a986 */ /* 0x0003e2000c10110e */
[C---:B------:R-:W-:Y:S02]  /*e790*/  ISETP.LT.OR P2, PT, R41.reuse, 0x79, !P1 ;  /* 0x000000792900780c */ /* 0x040fe40004f41670 */
[C---:B------:R-:W-:Y:S02]  /*e7a0*/  ISETP.LT.OR P1, PT, R41.reuse, 0x7a, !P1 ;  /* 0x0000007a2900780c */ /* 0x040fe40004f21670 */
[----:B------:R-:W-:Y:S01]  /*e7b0*/  F2FP.SATFINITE.E5M2.F32.PACK_AB_MERGE_C R13, RZ, R0, RZ ;  /* 0x00000000ff0d723e */ /* 0x000fe200048060ff */
[----:B------:R-:W-:Y:S01]  /*e7c0*/  FMUL R0, R222, UR20 ;  /* 0x00000014de007c20 */ /* 0x000fe20008400000 */
[----:B------:R-:W-:Y:S01]  /*e7d0*/  ISETP.LT.OR P0, PT, R41, 0x7a, !P0 ;  /* 0x0000007a2900780c */ /* 0x000fe20004701670 */
[----:B------:R-:W-:-:S03]  /*e7e0*/  FMUL R2, R224, UR20 ;  /* 0x00000014e0027c20 */ /* 0x000fc60008400000 */
[----:B0-----:R-:W-:Y:S02]  /*e7f0*/  F2FP.SATFINITE.E5M2.F32.PACK_AB_MERGE_C R7, RZ, R0, RZ ;  /* 0x00000000ff07723e */ /* 0x001fe400048060ff */
[----:B-1----:R-:W-:Y:S01]  /*e800*/  F2FP.SATFINITE.E5M2.F32.PACK_AB_MERGE_C R9, RZ, R2, RZ ;  /* 0x00000002ff09723e */ /* 0x002fe200048060ff */
[----:B---3--:R-:W-:Y:S01]  /*e810*/  FMUL R3, R225, UR20 ;  /* 0x00000014e1037c20 */ /* 0x008fe20008400000 */
[----:B----4-:R-:W-:Y:S01]  /*e820*/  FMUL R4, R227, UR20 ;  /* 0x00000014e3047c20 */ /* 0x010fe20008400000 */
[----:B------:R-:W-:-:S03]  /*e830*/  FMUL R5, R226, UR20 ;  /* 0x00000014e2057c20 */ /* 0x000fc60008400000 */
[----:B------:R-:W-:Y:S02]  /*e840*/  F2FP.SATFINITE.E5M2.F32.PACK_AB_MERGE_C R3, RZ, R3, RZ ;  /* 0x00000003ff03723e */ /* 0x000fe400048060ff */
[----:B------:R-:W-:Y:S02]  /*e850*/  F2FP.SATFINITE.E5M2.F32.PACK_AB_MERGE_C R11, RZ, R4, RZ ;  /* 0x00000004ff0b723e */ /* 0x000fe400048060ff */
[----:B------:R-:W-:Y:S01]  /*e860*/  F2FP.SATFINITE.E5M2.F32.PACK_AB_MERGE_C R5, RZ, R5, RZ ;  /* 0x00000005ff05723e */ /* 0x000fe200048060ff */
[----:B------:R0:W-:Y:S04]  /*e870*/  @!P5 STG.E.U8 desc[UR14][R30.64+0x70], R13 ;  /* 0x0000700d1e00d986 */ /* 0x0001e8000c10110e */
[----:B------:R0:W-:Y:S04]  /*e880*/  @!P6 STG.E.U8 desc[UR14][R30.64+0x71], R7 ;  /* 0x000071071e00e986 */ /* 0x0001e8000c10110e */
[----:B------:R0:W-:Y:S04]  /*e890*/  @!P2 STG.E.U8 desc[UR14][R28.64+0x78], R9 ;  /* 0x000078091c00a986 */ /* 0x0001e8000c10110e */
[----:B------:R0:W-:Y:S04]  /*e8a0*/  @!P1 STG.E.U8 desc[UR14][R28.64+0x79], R3 ;  /* 0x000079031c009986 */ /* 0x0001e8000c10110e */
[----:B------:R0:W-:Y:S04]  /*e8b0*/  @!P3 STG.E.U8 desc[UR14][R30.64+0x78], R11 ;  /* 0x0000780b1e00b986 */ /* 0x0001e8000c10110e */
[----:B------:R0:W-:Y:S02]  /*e8c0*/  @!P0 STG.E.U8 desc[UR14][R30.64+0x79], R5 ;  /* 0x000079051e008986 */ /* 0x0001e4000c10110e */
.L_x_295:
[----:B------:R-:W-:Y:S05]  /*e8d0*/  BSYNC B0 ;  /* 0x0000000000007941 */ /* 0x000fea0003800000 */
.L_x_37:
[----:B0----5:R-:W2:Y:S04]  /*e8e0*/  LDL.LU R3, [R1+0x78] ;  /* 0x0000780001037983 */ /* 0x021ea80000300800 */
[----:B------:R-:W2:Y:S01]  /*e8f0*/  LDL.LU R2, [R1+0x7c] ;  /* 0x00007c0001027983 */ /* 0x000ea20000300800 */
[----:B------:R-:W-:Y:S01]  /*e900*/  ULDC UR6, c[0x0][0xc] ;  /* 0x0000030000067ab9 */ /* 0x000fe20000000800 */
[----:B------:R-:W-:Y:S01]  /*e910*/  ULDC UR7, c[0x0][0x10] ;  /* 0x0000040000077ab9 */ /* 0x000fe20000000800 */
[----:B------:R-:W2:Y:S01]  /*e920*/  LDC R5, c[0x0][0x14] ;  /* 0x00000500ff057b82 */ /* 0x000ea20000000800 */
[----:B------:R-:W-:Y:S01]  /*e930*/  UIMAD.WIDE.U32 UR6, UR6, UR7, URZ ;  /* 0x00000007060672a5 */ /* 0x000fe2000f8e003f */
[----:B------:R-:W-:Y:S01]  /*e940*/  PRMT R0, RZ, 0x7610, R0 ;  /* 0x00007610ff007816 */ /* 0x000fe20000000000 */
[----:B------:R-:W-:-:S04]  /*e950*/  UMOV UR12, 0xffffffff ;  /* 0xffffffff000c7882 */ /* 0x000fc80000000000 */
[----:B--2---:R-:W-:-:S04]  /*e960*/  IMAD.WIDE.U32 R2, R5, UR6, R2 ;  /* 0x0000000605027c25 */ /* 0x004fc8000f8e0002 */
[----:B------:R-:W-:Y:S01]  /*e970*/  IMAD R5, R5, UR7, RZ ;  /* 0x0000000705057c24 */ /* 0x000fe2000f8e02ff */
[----:B------:R-:W-:Y:S01]  /*e980*/  ULDC.64 UR6, c[0x0][0x650] ;  /* 0x0001940000067ab9 */ /* 0x000fe20000000a00 */
[----:B------:R-:W-:Y:S01]  /*e990*/  IMAD.MOV.U32 R19, RZ, RZ, R2 ;  /* 0x000000ffff137224 */ /* 0x000fe200078e0002 */
[----:B------:R-:W-:Y:S01]  /*e9a0*/  ISETP.GE.U32.AND P0, PT, R2, UR6, PT ;  /* 0x0000000602007c0c */ /* 0x000fe2000bf06070 */
[----:B------:R-:W-:Y:S02]  /*e9b0*/  IMAD.IADD R22, R3, 0x1, R5 ;  /* 0x0000000103167824 */ /* 0x000fe400078e0205 */
[----:B------:R-:W-:-:S03]  /*e9c0*/  IMAD.MOV.U32 R2, RZ, RZ, -0x1 ;  /* 0xffffffffff027424 */ /* 0x000fc600078e00ff */
[----:B------:R0:W-:Y:S01]  /*e9d0*/  STL [R1+0x78], R22 ;  /* 0x0000781601007387 */ /* 0x0001e20000100800 */
[----:B------:R-:W-:-:S03]  /*e9e0*/  ISETP.GE.U32.AND.EX P0, PT, R22, UR7, PT, P0 ;  /* 0x0000000716007c0c */ /* 0x000fc6000bf06100 */
[----:B------:R0:W-:Y:S04]  /*e9f0*/  STL [R1+0x7c], R19 ;  /* 0x00007c1301007387 */ /* 0x0001e80000100800 */
[----:B------:R0:W-:Y:S06]  /*ea00*/  STL [R1+0x80], R2 ;  /* 0x0000800201007387 */ /* 0x0001ec0000100800 */
[----:B------:R-:W-:Y:S05]  /*ea10*/  @P0 BRA `(.L_x_296) ;  /* 0x00000004006c0947 */ /* 0x000fea0003800000 */
[----:B------:R-:W2:Y:S01]  /*ea20*/  S2R R14, SR_CTAID.X ;  /* 0x00000000000e7919 */ /* 0x000ea20000002500 */
[----:B------:R-:W5:Y:S01]  /*ea30*/  LDC.64 R8, c[0x0][0x628] ;  /* 0x00018a00ff087b82 */ /* 0x000f620000000a00 */
[----:B------:R-:W-:Y:S01]  /*ea40*/  ULDC UR6, c[0x0][0x150] ;  /* 0x0000540000067ab9 */ /* 0x000fe20000000800 */
[----:B------:R-:W-:Y:S01]  /*ea50*/  IMAD.MOV.U32 R6, RZ, RZ, R19 ;  /* 0x000000ffff067224 */ /* 0x000fe200078e0013 */
[----:B------:R-:W0:Y:S01]  /*ea60*/  S2R R16, SR_CTAID.Y ;  /* 0x0000000000107919 */ /* 0x000e220000002600 */
[----:B------:R-:W-:-:S04]  /*ea70*/  IMAD.MOV.U32 R7, RZ, RZ, R22 ;  /* 0x000000ffff077224 */ /* 0x000fc800078e0016 */
[----:B------:R-:W0:Y:S08]  /*ea80*/  LDC R17, c[0x0][0x144] ;  /* 0x00005100ff117b82 */ /* 0x000e300000000800 */
[----:B------:R-:W0:Y:S08]  /*ea90*/  LDC R10, c[0x0][0x630] ;  /* 0x00018c00ff0a7b82 */ /* 0x000e300000000800 */
[----:B------:R-:W0:Y:S01]  /*eaa0*/  LDC.64 R12, c[0x0][0x620] ;  /* 0x00018800ff0c7b82 */ /* 0x000e220000000a00 */
[----:B-----5:R-:W-:-:S04]  /*eab0*/  ISETP.NE.U32.AND P0, PT, R8, RZ, PT ;  /* 0x000000ff0800720c */ /* 0x020fc80003f05070 */
[----:B------:R-:W-:Y:S02]  /*eac0*/  ISETP.NE.AND.EX P0, PT, R9, RZ, PT, P0 ;  /* 0x000000ff0900720c */ /* 0x000fe40003f05300 */
[----:B--2---:R-:W-:-:S05]  /*ead0*/  I2FP.F32.U32 R0, R14 ;  /* 0x0000000e00007245 */ /* 0x004fca0000201000 */
[----:B------:R-:W-:-:S04]  /*eae0*/  FMUL R0, R0, UR6 ;  /* 0x0000000600007c20 */ /* 0x000fc80008400000 */
[----:B------:R2:W0:Y:S02]  /*eaf0*/  F2I.U32.TRUNC.NTZ R15, R0 ;  /* 0x00000000000f7305 */ /* 0x000424000020f000 */
[----:B------:R-:W-:Y:S05]  /*eb00*/  @!P0 BRA `(.L_x_297) ;  /* 0x0000000000288947 */ /* 0x000fea0003800000 */
[----:B--2---:R-:W2:Y:S02]  /*eb10*/  LDC R0, c[0x0][0x634] ;  /* 0x00018d00ff007b82 */ /* 0x004ea40000000800 */
[----:B--2---:R-:W-:-:S05]  /*eb20*/  IADD3 R7, P0, R19, R0, RZ ;  /* 0x0000000013077210 */ /* 0x004fca0007f1e0ff */
[----:B------:R-:W-:-:S04]  /*eb30*/  IMAD.X R11, RZ, RZ, R22, P0 ;  /* 0x000000ffff0b7224 */ /* 0x000fc800000e0616 */
[----:B0-----:R-:W-:-:S04]  /*eb40*/  IMAD.WIDE.U32 R2, R11, R8, RZ ;  /* 0x000000080b027225 */ /* 0x001fc800078e00ff */
[----:B------:R-:W-:-:S04]  /*eb50*/  IMAD.WIDE.U32 R4, P0, R7, R9, R2 ;  /* 0x0000000907047225 */ /* 0x000fc80007800002 */
[----:B------:R-:W-:-:S04]  /*eb60*/  IMAD.WIDE.U32 R2, R7, R8, RZ ;  /* 0x0000000807027225 */ /* 0x000fc800078e00ff */
[----:B------:R-:W-:Y:S01]  /*eb70*/  IMAD.X R7, RZ, RZ, RZ, P0 ;  /* 0x000000ffff077224 */ /* 0x000fe200000e06ff */
[----:B------:R-:W-:Y:S01]  /*eb80*/  IADD3 RZ, P0, R3, R4, RZ ;  /* 0x0000000403ff7210 */ /* 0x000fe20007f1e0ff */
[----:B------:R-:W-:-:S04]  /*eb90*/  IMAD.MOV.U32 R6, RZ, RZ, R5 ;  /* 0x000000ffff067224 */ /* 0x000fc800078e0005 */
[----:B------:R-:W-:-:S08]  /*eba0*/  IMAD.WIDE.U32.X R6, R11, R9, R6, P0 ;  /* 0x000000090b067225 */ /* 0x000fd000000e0406 */
.L_x_297:
[-CC-:B01----:R-:W-:Y:S01]  /*ebb0*/  SHF.R.U64 R24, R6, R10.reuse, R7.reuse ;  /* 0x0000000a06187219 */ /* 0x183fe20000001207 */
[----:B------:R-:W0:Y:S01]  /*ebc0*/  LDC.64 R20, c[0x0][0x640] ;  /* 0x00019000ff147b82 */ /* 0x000e220000000a00 */
[----:B--2---:R-:W-:Y:S01]  /*ebd0*/  SHF.R.U32.HI R0, RZ, R10, R7 ;  /* 0x0000000aff007219 */ /* 0x004fe20000011607 */
[----:B------:R-:W-:Y:S01]  /*ebe0*/  IMAD.MOV.U32 R2, RZ, RZ, R19 ;  /* 0x000000ffff027224 */ /* 0x000fe200078e0013 */
[----:B------:R-:W-:Y:S01]  /*ebf0*/  IADD3 R5, P0, RZ, -R24, RZ ;  /* 0x80000018ff057210 */ /* 0x000fe20007f1e0ff */
[----:B------:R-:W-:Y:S01]  /*ec00*/  IMAD.MOV R15, RZ, RZ, -R15 ;  /* 0x000000ffff0f7224 */ /* 0x000fe200078e0a0f */
[----:B------:R-:W-:Y:S01]  /*ec10*/  ULDC UR6, c[0x0][0x154] ;  /* 0x0000550000067ab9 */ /* 0x000fe20000000800 */
[----:B------:R-:W-:Y:S02]  /*ec20*/  IMAD.MOV.U32 R7, RZ, RZ, 0x1 ;  /* 0x00000001ff077424 */ /* 0x000fe400078e00ff */
[----:B------:R-:W1:Y:S01]  /*ec30*/  LDC R4, c[0x0][0x618] ;  /* 0x00018600ff047b82 */ /* 0x000e620000000800 */
[----:B------:R-:W-:-:S02]  /*ec40*/  IMAD.X R3, RZ, RZ, ~R0, P0 ;  /* 0x000000ffff037224 */ /* 0x000fc400000e0e00 */
[----:B------:R-:W-:Y:S02]  /*ec50*/  IMAD R15, R17, R15, R14 ;  /* 0x0000000f110f7224 */ /* 0x000fe400078e020e */
[-C--:B------:R-:W-:Y:S02]  /*ec60*/  IMAD R0, R3, R12.reuse, RZ ;  /* 0x0000000c03007224 */ /* 0x080fe400078e02ff */
[----:B------:R-:W-:Y:S01]  /*ec70*/  IMAD.MOV.U32 R3, RZ, RZ, R22 ;  /* 0x000000ffff037224 */ /* 0x000fe200078e0016 */
[----:B------:R-:W2:Y:S01]  /*ec80*/  LDC R6, c[0x0][0x608] ;  /* 0x00018200ff067b82 */ /* 0x000ea20000000800 */
[----:B------:R-:W-:-:S04]  /*ec90*/  IMAD.WIDE.U32 R2, R5, R12, R2 ;  /* 0x0000000c05027225 */ /* 0x000fc800078e0002 */
[----:B------:R-:W-:-:S03]  /*eca0*/  IMAD R5, R5, R13, R0 ;  /* 0x0000000d05057224 */ /* 0x000fc600078e0200 */
[----:B------:R-:W5:Y:S01]  /*ecb0*/  LDC R18, c[0x0][0x658] ;  /* 0x00019600ff127b82 */ /* 0x000f620000000800 */
[----:B------:R-:W-:Y:S01]  /*ecc0*/  I2FP.F32.U32 R0, R16 ;  /* 0x0000001000007245 */ /* 0x000fe20000201000 */
[----:B------:R-:W-:Y:S01]  /*ecd0*/  IMAD.IADD R3, R3, 0x1, R5 ;  /* 0x0000000103037824 */ /* 0x000fe200078e0205 */
[----:B0-----:R-:W-:Y:S01]  /*ece0*/  ISETP.NE.U32.AND P0, PT, R20, RZ, PT ;  /* 0x000000ff1400720c */ /* 0x001fe20003f05070 */
[----:B------:R-:W-:Y:S02]  /*ecf0*/  IMAD.MOV.U32 R5, RZ, RZ, -0x1 ;  /* 0xffffffffff057424 */ /* 0x000fe400078e00ff */
[----:B------:R-:W-:Y:S02]  /*ed00*/  FMUL R0, R0, UR6 ;  /* 0x0000000600007c20 */ /* 0x000fe40008400000 */
[----:B------:R-:W0:Y:S01]  /*ed10*/  LDC R13, c[0x0][0x148] ;  /* 0x00005200ff0d7b82 */ /* 0x000e220000000800 */
[----:B-1----:R-:W-:Y:S01]  /*ed20*/  SHF.R.U64 R10, R2, R4, R3 ;  /* 0x00000004020a7219 */ /* 0x002fe20000001203 */
[----:B------:R1:W0:Y:S01]  /*ed30*/  F2I.U32.TRUNC.NTZ R12, R0 ;  /* 0x00000000000c7305 */ /* 0x000222000020f000 */
[----:B------:R-:W-:-:S02]  /*ed40*/  ISETP.NE.AND.EX P0, PT, R21, RZ, PT, P0 ;  /* 0x000000ff1500720c */ /* 0x000fc40003f05300 */
[----:B------:R-:W-:-:S03]  /*ed50*/  SHF.R.U32.HI R3, RZ, R4, R3 ;  /* 0x00000004ff037219 */ /* 0x000fc60000011603 */
[----:B------:R-:W0:Y:S01]  /*ed60*/  LDC R14, c[0x0][0x600] ;  /* 0x00018000ff0e7b82 */ /* 0x000e220000000800 */
[-CC-:B--2---:R-:W-:Y:S02]  /*ed70*/  SHF.R.U64 R8, R10, R6.reuse, R3.reuse ;  /* 0x000000060a087219 */ /* 0x184fe40000001203 */
[----:B------:R-:W-:-:S05]  /*ed80*/  SHF.R.U32.HI R3, RZ, R6, R3 ;  /* 0x00000006ff037219 */ /* 0x000fca0000011603 */
[----:B------:R-:W2:Y:S01]  /*ed90*/  LDC R19, c[0x0][0x648] ;  /* 0x00019200ff137b82 */ /* 0x000ea20000000800 */
[-CC-:B-----5:R-:W-:Y:S02]  /*eda0*/  SHF.R.U64 R11, R8, R18.reuse, R3.reuse ;  /* 0x00000012080b7219 */ /* 0x1a0fe40000001203 */
[-C--:B------:R-:W-:Y:S02]  /*edb0*/  SHF.L.U32 R5, R5, R18.reuse, RZ ;  /* 0x0000001205057219 */ /* 0x080fe400000006ff */
[-C--:B------:R-:W-:Y:S01]  /*edc0*/  SHF.R.U32.HI R3, RZ, R18.reuse, R3 ;  /* 0x00000012ff037219 */ /* 0x080fe20000011603 */
[----:B------:R-:W-:Y:S01]  /*edd0*/  IMAD.MOV.U32 R2, RZ, RZ, R11 ;  /* 0x000000ffff027224 */ /* 0x000fe200078e000b */
[----:B------:R-:W-:Y:S01]  /*ede0*/  SHF.L.U32 R40, R7, R18, RZ ;  /* 0x0000001207287219 */ /* 0x000fe200000006ff */
[----:B------:R-:W0:Y:S01]  /*edf0*/  LDC R22, c[0x0][0x638] ;  /* 0x00018e00ff167b82 */ /* 0x000e220000000800 */
[----:B------:R-:W-:-:S07]  /*ee00*/  LOP3.LUT R17, RZ, R5, RZ, 0x33, !PT ;  /* 0x00000005ff117212 */ /* 0x000fce00078e33ff */
[----:B------:R-:W0:Y:S01]  /*ee10*/  LDC R23, c[0x0][0x610] ;  /* 0x00018400ff177b82 */ /* 0x000e220000000800 */
[----:B-1----:R-:W-:Y:S05]  /*ee20*/  @!P0 BRA `(.L_x_298) ;  /* 0x0000000000288947 */ /* 0x002fea0003800000 */
        /* <DEDUP_REMOVED lines=10> */
.L_x_298:
[----:B--2---:R-:W-:Y:S01]  /*eed0*/  SHF.R.U64 R0, R2, R19, R3 ;  /* 0x0000001302007219 */ /* 0x004fe20000001203 */
[----:B0-----:R-:W-:Y:S01]  /*eee0*/  VIADD R3, R14, 0xffffffff ;  /* 0xffffffff0e037836 */ /* 0x001fe20000000000 */
[----:B------:R-:W-:Y:S01]  /*eef0*/  LOP3.LUT R5, R8, R17, RZ, 0xc0, !PT ;  /* 0x0000001108057212 */ /* 0x000fe200078ec0ff */
[----:B------:R-:W-:Y:S01]  /*ef00*/  IMAD.MOV R12, RZ, RZ, -R12 ;  /* 0x000000ffff0c7224 */ /* 0x000fe200078e0a0c */
[----:B------:R-:W-:Y:S01]  /*ef10*/  R2UR UR12, R24 ;  /* 0x00000000180c72ca */ /* 0x000fe200000e0000 */
[----:B------:R-:W-:Y:S01]  /*ef20*/  IMAD.MOV R2, RZ, RZ, -R0 ;  /* 0x000000ffff027224 */ /* 0x000fe200078e0a00 */
[----:B------:R-:W-:Y:S01]  /*ef30*/  LOP3.LUT R3, R10, R3, RZ, 0xc0, !PT ;  /* 0x000000030a037212 */ /* 0x000fe200078ec0ff */
[----:B------:R-:W-:Y:S02]  /*ef40*/  IMAD R40, R40, R0, R5 ;  /* 0x0000000028287224 */ /* 0x000fe400078e0205 */
[----:B------:R-:W-:Y:S02]  /*ef50*/  @P4 IMAD R15, R13, R12, R16 ;  /* 0x0000000c0d0f4224 */ /* 0x000fe400078e0210 */
[----:B------:R-:W-:-:S02]  /*ef60*/  IMAD R0, R2, R22, R11 ;  /* 0x0000001602007224 */ /* 0x000fc400078e020b */
[----:B------:R-:W-:Y:S02]  /*ef70*/  IMAD R40, R40, R23, R15 ;  /* 0x0000001728287224 */ /* 0x000fe400078e020f */
[----:B------:R-:W-:Y:S02]  /*ef80*/  IMAD R3, R0, R14, R3 ;  /* 0x0000000e00037224 */ /* 0x000fe400078e0203 */
[----:B------:R-:W-:-:S03]  /*ef90*/  IMAD.MOV.U32 R0, RZ, RZ, 0x1 ;  /* 0x00000001ff007424 */ /* 0x000fc600078e00ff */
[----:B------:R-:W-:Y:S02]  /*efa0*/  SEL R2, R3, R40, !P4 ;  /* 0x0000002803027207 */ /* 0x000fe40006000000 */
[----:B------:R-:W-:-:S03]  /*efb0*/  SEL R40, R40, R3, !P4 ;  /* 0x0000000328287207 */ /* 0x000fc60006000000 */
[----:B------:R2:W-:Y:S04]  /*efc0*/  STL [R1+0x80], R2 ;  /* 0x0000800201007387 */ /* 0x0005e80000100800 */
.L_x_296:
[----:B------:R0:W-:Y:S01]  /*efd0*/  STL [R1+0x84], R40 ;  /* 0x0000842801007387 */ /* 0x0001e20000100800 */
[----:B------:R-:W-:-:S13]  /*efe0*/  LOP3.LUT P0, RZ, R0, 0xff, RZ, 0xc0, !PT ;  /* 0x000000ff00ff7812 */ /* 0x000fda000780c0ff */
[----:B0-----:R-:W-:Y:S05]  /*eff0*/  @P0 BRA `(.L_x_299) ;  /* 0xffffff2000b40947 */ /* 0x001fea000383ffff */
[----:B------:R-:W-:Y:S05]  /*f000*/  EXIT ;  /* 0x000000000000794d */ /* 0x000fea0003800000 */
.L_x_7:
[----:B------:R-:W2:Y:S01]  /*f010*/  LDL R22, [R1+0x7c] ;  /* 0x00007c0001167983 */ /* 0x000ea20000100800 */
[----:B------:R-:W-:-:S03]  /*f020*/  ULDC.64 UR4, c[0x0][0x650] ;  /* 0x0001940000047ab9 */ /* 0x000fc60000000a00 */
[----:B0-----:R-:W3:Y:S01]  /*f030*/  LDL R23, [R1+0x78] ;  /* 0x0000780001177983 */ /* 0x001ee20000100800 */
[----:B------:R-:W-:Y:S01]  /*f040*/  PRMT R4, RZ, 0x7610, R4 ;  /* 0x00007610ff047816 */ /* 0x000fe20000000004 */
[----:B------:R-:W-:Y:S02]  /*f050*/  IMAD.MOV.U32 R5, RZ, RZ, -0x1 ;  /* 0xffffffffff057424 */ /* 0x000fe400078e00ff */
[----:B------:R-:W-:Y:S02]  /*f060*/  IMAD.MOV.U32 R7, RZ, RZ, -0x1 ;  /* 0xffffffffff077424 */ /* 0x000fe400078e00ff */
[----:B------:R-:W-:Y:S01]  /*f070*/  IMAD.MOV.U32 R6, RZ, RZ, -0x1 ;  /* 0xffffffffff067424 */ /* 0x000fe200078e00ff */
[----:B--2---:R-:W-:-:S04]  /*f080*/  ISETP.GE.U32.AND P0, PT, R22, UR4, PT ;  /* 0x0000000416007c0c */ /* 0x004fc8000bf06070 */
[----:B---3--:R-:W-:-:S13]  /*f090*/  ISETP.GE.U32.AND.EX P0, PT, R23, UR5, PT, P0 ;  /* 0x0000000517007c0c */ /* 0x008fda000bf06100 */
[----:B------:R-:W-:Y:S05]  /*f0a0*/  @P0 BRA `(.L_x_300) ;  /* 0x00000004002c0947 */ /* 0x000fea0003800000 */
[----:B------:R-:W0:Y:S01]  /*f0b0*/  LDC.64 R14, c[0x0][0x628] ;  /* 0x00018a00ff0e7b82 */ /* 0x000e220000000a00 */
[----:B------:R-:W-:Y:S02]  /*f0c0*/  IMAD.MOV.U32 R8, RZ, RZ, R22 ;  /* 0x000000ffff087224 */ /* 0x000fe400078e0016 */
[----:B------:R-:W-:-:S05]  /*f0d0*/  IMAD.MOV.U32 R9, RZ, RZ, R23 ;  /* 0x000000ffff097224 */ /* 0x000fca00078e0017 */
[----:B------:R-:W1:Y:S08]  /*f0e0*/  LDC R10, c[0x0][0x630] ;  /* 0x00018c00ff0a7b82 */ /* 0x000e700000000800 */
[----:B------:R-:W2:Y:S01]  /*f0f0*/  LDC.64 R16, c[0x0][0x620] ;  /* 0x00018800ff107b82 */ /* 0x000ea20000000a00 */
[----:B0-----:R-:W-:-:S04]  /*f100*/  ISETP.NE.U32.AND P0, PT, R14, RZ, PT ;  /* 0x000000ff0e00720c */ /* 0x001fc80003f05070 */
[----:B------:R-:W-:-:S13]  /*f110*/  ISETP.NE.AND.EX P0, PT, R15, RZ, PT, P0 ;  /* 0x000000ff0f00720c */ /* 0x000fda0003f05300 */
[----:B-12---:R-:W-:Y:S05]  /*f120*/  @!P0 BRA `(.L_x_301) ;  /* 0x0000000000288947 */ /* 0x006fea0003800000 */
[----:B------:R-:W0:Y:S02]  /*f130*/  LDC R4, c[0x0][0x634] ;  /* 0x00018d00ff047b82 */ /* 0x000e240000000800 */
[----:B0-----:R-:W-:-:S05]  /*f140*/  IADD3 R9, P0, R22, R4, RZ ;  /* 0x0000000416097210 */ /* 0x001fca0007f1e0ff */
        /* <DEDUP_REMOVED lines=8> */
.L_x_301:
[----:B------:R-:W0:Y:S01]  /*f1d0*/  LDC.64 R20, c[0x0][0x640] ;  /* 0x00019000ff147b82 */ /* 0x000e220000000a00 */
[-CC-:B------:R-:W-:Y:S02]  /*f1e0*/  SHF.R.U64 R14, R8, R10.reuse, R9.reuse ;  /* 0x0000000a080e7219 */ /* 0x180fe40000001209 */
[----:B------:R-:W-:Y:S02]  /*f1f0*/  SHF.R.U32.HI R4, RZ, R10, R9 ;  /* 0x0000000aff047219 */ /* 0x000fe40000011609 */
[----:B------:R-:W-:-:S03]  /*f200*/  IADD3 R7, P0, RZ, -R14, RZ ;  /* 0x8000000eff077210 */ /* 0x000fc60007f1e0ff */
[----:B------:R-:W1:Y:S02]  /*f210*/  LDC R8, c[0x0][0x618] ;  /* 0x00018600ff087b82 */ /* 0x000e640000000800 */
[----:B------:R-:W-:Y:S02]  /*f220*/  IMAD.X R5, RZ, RZ, ~R4, P0 ;  /* 0x000000ffff057224 */ /* 0x000fe400000e0e04 */
[----:B------:R-:W-:Y:S02]  /*f230*/  IMAD.MOV.U32 R4, RZ, RZ, R22 ;  /* 0x000000ffff047224 */ /* 0x000fe400078e0016 */
[-C--:B------:R-:W-:Y:S02]  /*f240*/  IMAD R6, R5, R16.reuse, RZ ;  /* 0x0000001005067224 */ /* 0x080fe400078e02ff */
[----:B------:R-:W2:Y:S01]  /*f250*/  LDC R18, c[0x0][0x608] ;  /* 0x00018200ff127b82 */ /* 0x000ea20000000800 */
[----:B------:R-:W-:Y:S02]  /*f260*/  IMAD.MOV.U32 R5, RZ, RZ, R23 ;  /* 0x000000ffff057224 */ /* 0x000fe400078e0017 */
[----:B------:R-:W-:-:S05]  /*f270*/  IMAD.WIDE.U32 R4, R7, R16, R4 ;  /* 0x0000001007047225 */ /* 0x000fca00078e0004 */
[----:B------:R-:W3:Y:S01]  /*f280*/  LDC R19, c[0x0][0x658] ;  /* 0x00019600ff137b82 */ /* 0x000ee20000000800 */
[----:B------:R-:W-:Y:S01]  /*f290*/  IMAD R7, R7, R17, R6 ;  /* 0x0000001107077224 */ /* 0x000fe200078e0206 */
[----:B0-----:R-:W-:Y:S01]  /*f2a0*/  ISETP.NE.U32.AND P0, PT, R20, RZ, PT ;  /* 0x000000ff1400720c */ /* 0x001fe20003f05070 */
[----:B------:R-:W-:Y:S02]  /*f2b0*/  IMAD.MOV.U32 R6, RZ, RZ, -0x1 ;  /* 0xffffffffff067424 */ /* 0x000fe400078e00ff */
[----:B------:R-:W-:Y:S01]  /*f2c0*/  IMAD.IADD R5, R5, 0x1, R7 ;  /* 0x0000000105057824 */ /* 0x000fe200078e0207 */
[----:B------:R-:W-:Y:S02]  /*f2d0*/  ISETP.NE.AND.EX P0, PT, R21, RZ, PT, P0 ;  /* 0x000000ff1500720c */ /* 0x000fe40003f05300 */
[----:B------:R-:W0:Y:S02]  /*f2e0*/  LDC R17, c[0x0][0x600] ;  /* 0x00018000ff117b82 */ /* 0x000e240000000800 */
[----:B-1----:R-:W-:-:S02]  /*f2f0*/  SHF.R.U64 R10, R4, R8, R5 ;  /* 0x00000008040a7219 */ /* 0x002fc40000001205 */
[----:B------:R-:W-:-:S04]  /*f300*/  SHF.R.U32.HI R5, RZ, R8, R5 ;  /* 0x00000008ff057219 */ /* 0x000fc80000011605 */
[----:B------:R-:W1:Y:S01]  /*f310*/  LDC R22, c[0x0][0x648] ;  /* 0x00019200ff167b82 */ /* 0x000e620000000800 */
[-CC-:B--2---:R-:W-:Y:S02]  /*f320*/  SHF.R.U64 R15, R10, R18.reuse, R5.reuse ;  /* 0x000000120a0f7219 */ /* 0x184fe40000001205 */
[----:B------:R-:W-:Y:S01]  /*f330*/  SHF.R.U32.HI R4, RZ, R18, R5 ;  /* 0x00000012ff047219 */ /* 0x000fe20000011605 */
[----:B------:R-:W-:-:S04]  /*f340*/  IMAD.MOV.U32 R18, RZ, RZ, 0x1 ;  /* 0x00000001ff127424 */ /* 0x000fc800078e00ff */
[----:B------:R-:W2:Y:S01]  /*f350*/  LDC R23, c[0x0][0x638] ;  /* 0x00018e00ff177b82 */ /* 0x000ea20000000800 */
[-CC-:B---3--:R-:W-:Y:S02]  /*f360*/  SHF.R.U64 R16, R15, R19.reuse, R4.reuse ;  /* 0x000000130f107219 */ /* 0x188fe40000001204 */
[-C--:B------:R-:W-:Y:S02]  /*f370*/  SHF.L.U32 R6, R6, R19.reuse, RZ ;  /* 0x0000001306067219 */ /* 0x080fe400000006ff */
[----:B------:R-:W-:Y:S01]  /*f380*/  SHF.R.U32.HI R5, RZ, R19, R4 ;  /* 0x00000013ff057219 */ /* 0x000fe20000011604 */
[----:B------:R-:W-:Y:S01]  /*f390*/  IMAD.MOV.U32 R4, RZ, RZ, R16 ;  /* 0x000000ffff047224 */ /* 0x000fe200078e0010 */
[----:B------:R-:W-:Y:S01]  /*f3a0*/  LOP3.LUT R24, RZ, R6, RZ, 0x33, !PT ;  /* 0x00000006ff187212 */ /* 0x000fe200078e33ff */
[----:B------:R-:W3:Y:S01]  /*f3b0*/  LDC R25, c[0x0][0x610] ;  /* 0x00018400ff197b82 */ /* 0x000ee20000000800 */
[----:B------:R-:W-:Y:S05]  /*f3c0*/  @!P0 BRA `(.L_x_302) ;  /* 0x0000000000288947 */ /* 0x000fea0003800000 */
        /* <DEDUP_REMOVED lines=10> */
.L_x_302:
[----:B-1----:R-:W-:Y:S01]  /*f470*/  SHF.R.U64 R4, R4, R22, R5 ;  /* 0x0000001604047219 */ /* 0x002fe20000001205 */
[----:B0-----:R-:W-:Y:S01]  /*f480*/  VIADD R7, R17, 0xffffffff ;  /* 0xffffffff11077836 */ /* 0x001fe20000000000 */
[----:B------:R-:W-:Y:S01]  /*f490*/  SHF.L.U32 R18, R18, R19, RZ ;  /* 0x0000001312127219 */ /* 0x000fe200000006ff */
[----:B------:R-:W-:Y:S01]  /*f4a0*/  @P4 IMAD R0, R11, R12, R2 ;  /* 0x0000000c0b004224 */ /* 0x000fe200078e0202 */
[----:B------:R-:W-:Y:S01]  /*f4b0*/  LOP3.LUT R3, R15, R24, RZ, 0xc0, !PT ;  /* 0x000000180f037212 */ /* 0x000fe200078ec0ff */
[----:B------:R-:W-:Y:S01]  /*f4c0*/  IMAD.MOV R5, RZ, RZ, -R4 ;  /* 0x000000ffff057224 */ /* 0x000fe200078e0a04 */
[----:B------:R-:W-:Y:S01]  /*f4d0*/  LOP3.LUT R7, R10, R7, RZ, 0xc0, !PT ;  /* 0x000000070a077212 */ /* 0x000fe200078ec0ff */
[----:B------:R-:W-:Y:S02]  /*f4e0*/  IMAD.MOV.U32 R6, RZ, RZ, R14 ;  /* 0x000000ffff067224 */ /* 0x000fe400078e000e */
[----:B------:R-:W-:Y:S02]  /*f4f0*/  IMAD R3, R18, R4, R3 ;  /* 0x0000000412037224 */ /* 0x000fe400078e0203 */
[----:B--2---:R-:W-:-:S02]  /*f500*/  IMAD R2, R5, R23, R16 ;  /* 0x0000001705027224 */ /* 0x004fc400078e0210 */
[----:B---3--:R-:W-:Y:S02]  /*f510*/  IMAD R0, R3, R25, R0 ;  /* 0x0000001903007224 */ /* 0x008fe400078e0200 */
[----:B------:R-:W-:Y:S02]  /*f520*/  IMAD R5, R2, R17, R7 ;  /* 0x0000001102057224 */ /* 0x000fe400078e0207 */
[----:B------:R-:W-:-:S03]  /*f530*/  IMAD.MOV.U32 R4, RZ, RZ, 0x1 ;  /* 0x00000001ff047424 */ /* 0x000fc600078e00ff */
[----:B------:R-:W-:Y:S02]  /*f540*/  SEL R7, R5, R0, !P4 ;  /* 0x0000000005077207 */ /* 0x000fe40006000000 */
[----:B------:R-:W-:-:S07]  /*f550*/  SEL R5, R0, R5, !P4 ;  /* 0x0000000500057207 */ /* 0x000fce0006000000 */
.L_x_300:
[----:B------:R-:W-:-:S08]  /*f560*/  NOP ;  /* 0x0000000000007918 */ /* 0x000fd00000000000 */
[----:B------:R-:W0:-:S00]  /*f570*/  USETMAXREG.DEALLOC.CTAPOOL 0x28 ;  /* 0x00000028000079c8 */ /* 0x000e0000080e0500 */
[----:B------:R-:W-:-:S13]  /*f580*/  ISETP.NE.AND P0, PT, RZ, UR8, PT ;  /* 0x00000008ff007c0c */ /* 0x000fda000bf05270 */
[----:B------:R-:W-:Y:S05]  /*f590*/  @P0 EXIT ;  /* 0x000000000000094d */ /* 0x000fea0003800000 */
[----:B0-----:R-:W-:Y:S01]  /*f5a0*/  LOP3.LUT P0, RZ, R4, 0xff, RZ, 0xc0, !PT ;  /* 0x000000ff04ff7812 */ /* 0x001fe2000780c0ff */
[----:B------:R-:W-:Y:S02]  /*f5b0*/  IMAD.MOV.U32 R9, RZ, RZ, 0x1 ;  /* 0x00000001ff097424 */ /* 0x000fe400078e00ff */
[----:B------:R-:W-:-:S10]  /*f5c0*/  IMAD.MOV.U32 R12, RZ, RZ, RZ ;  /* 0x000000ffff0c7224 */ /* 0x000fd400078e00ff */
[----:B------:R-:W-:Y:S05]  /*f5d0*/  @!P0 BRA `(.L_x_303) ;  /* 0x0000000c00608947 */ /* 0x000fea0003800000 */
[----:B------:R-:W0:Y:S01]  /*f5e0*/  S2R R0, SR_CgaCtaId ;  /* 0x0000000000007919 */ /* 0x000e220000008800 */
[----:B------:R-:W-:Y:S01]  /*f5f0*/  ULDC UR4, c[0x0][0x28c] ;  /* 0x0000a30000047ab9 */ /* 0x000fe20000000800 */
[----:B------:R-:W-:Y:S01]  /*f600*/  ULDC UR6, c[0x0][0x658] ;  /* 0x0001960000067ab9 */ /* 0x000fe20000000800 */
[----:B------:R-:W-:Y:S01]  /*f610*/  UIADD3 UR10, UR4, 0x7f, URZ ;  /* 0x0000007f040a7890 */ /* 0x000fe2000fffe03f */
[----:B------:R-:W-:Y:S01]  /*f620*/  BSSY B0, `(.L_x_303) ;  /* 0x00000d3000007945 */ /* 0x000fe20003800000 */
[----:B------:R-:W-:Y:S01]  /*f630*/  UMOV UR7, 0xffffffff ;  /* 0xffffffff00077882 */ /* 0x000fe20000000000 */
[----:B------:R-:W-:Y:S01]  /*f640*/  ULDC UR5, c[0x0][0x600] ;  /* 0x0001800000057ab9 */ /* 0x000fe20000000800 */
[----:B------:R-:W-:Y:S01]  /*f650*/  UMOV UR9, 0x1 ;  /* 0x0000000100097882 */ /* 0x000fe20000000000 */
[----:B------:R-:W-:Y:S01]  /*f660*/  USHF.L.U32 UR7, UR7, UR6, URZ ;  /* 0x0000000607077299 */ /* 0x000fe2000800063f */
[----:B------:R-:W-:Y:S01]  /*f670*/  IMAD.MOV.U32 R11, RZ, RZ, 0x1 ;  /* 0x00000001ff0b7424 */ /* 0x000fe200078e00ff */
[----:B------:R-:W-:Y:S01]  /*f680*/  UIADD3 UR4, UR5, -0x1, URZ ;  /* 0xffffffff05047890 */ /* 0x000fe2000fffe03f */
[----:B------:R-:W-:Y:S01]  /*f690*/  IMAD.MOV.U32 R9, RZ, RZ, 0x1 ;  /* 0x00000001ff097424 */ /* 0x000fe200078e00ff */
[----:B------:R-:W-:Y:S01]  /*f6a0*/  USHF.R.S32.HI UR11, URZ, 0x1f, UR10 ;  /* 0x0000001f3f0b7899 */ /* 0x000fe2000801140a */
[----:B------:R-:W-:Y:S01]  /*f6b0*/  IMAD.MOV.U32 R12, RZ, RZ, RZ ;  /* 0x000000ffff0c7224 */ /* 0x000fe200078e00ff */
[----:B------:R-:W-:Y:S01]  /*f6c0*/  ULDC UR8, c[0x0][0xc] ;  /* 0x0000030000087ab9 */ /* 0x000fe20000000800 */
[----:B------:R-:W-:-:S02]  /*f6d0*/  USHF.L.U32 UR5, UR9, UR6, URZ ;  /* 0x0000000609057299 */ /* 0x000fc4000800063f */
[----:B------:R-:W-:Y:S01]  /*f6e0*/  ULEA.HI UR11, UR11, UR10, URZ, 0x7 ;  /* 0x0000000a0b0b7291 */ /* 0x000fe2000f8f383f */
[----:B------:R-:W-:Y:S01]  /*f6f0*/  ULDC UR9, c[0x0][0x10] ;  /* 0x0000040000097ab9 */ /* 0x000fe20000000800 */
[----:B------:R-:W-:Y:S02]  /*f700*/  ULOP3.LUT UR6, URZ, UR7, URZ, 0x33, !UPT ;  /* 0x000000073f067292 */ /* 0x000fe4000f8e333f */
[----:B------:R-:W-:Y:S01]  /*f710*/  UIMAD.WIDE.U32 UR8, UR8, UR9, URZ ;  /* 0x00000009080872a5 */ /* 0x000fe2000f8e003f */
[----:B------:R-:W-:Y:S01]  /*f720*/  ULDC UR7, c[0x0][0x14] ;  /* 0x0000050000077ab9 */ /* 0x000fe20000000800 */
[----:B------:R-:W-:Y:S02]  /*f730*/  USHF.R.S32.HI UR20, URZ, 0x7, UR11 ;  /* 0x000000073f147899 */ /* 0x000fe4000801140b */
[----:B------:R-:W-:Y:S02]  /*f740*/  UIMAD.WIDE.U32 UR22, UR8, UR7, URZ ;  /* 0x00000007081672a5 */ /* 0x000fe4000f8e003f */
[----:B------:R-:W-:-:S02]  /*f750*/  UIMAD UR18, UR9, UR7, URZ ;  /* 0x00000007091272a4 */ /* 0x000fc4000f8e023f */
[----:B------:R-:W-:Y:S01]  /*f760*/  ULOP3.LUT UR26, UR13, 0x2, URZ, 0xfc, !UPT ;  /* 0x000000020d1a7892 */ /* 0x000fe2000f8efc3f */
[C---:B0-----:R-:W-:Y:S01]  /*f770*/  IMAD.SHL.U32 R8, R0.reuse, 0x40, RZ ;  /* 0x0000004000087824 */ /* 0x041fe200078e00ff */
[----:B------:R-:W-:Y:S01]  /*f780*/  UIADD3 UR18, UR23, UR18, URZ ;  /* 0x0000001217127290 */ /* 0x000fe2000fffe03f */
[----:B------:R-:W-:Y:S01]  /*f790*/  IMAD.SHL.U32 R0, R0, 0x2000, RZ ;  /* 0x0000200000007824 */ /* 0x000fe200078e00ff */
[----:B------:R-:W-:Y:S02]  /*f7a0*/  UIADD3 UR27, UR20, 0x1, URZ ;  /* 0x00000001141b7890 */ /* 0x000fe4000fffe03f */
[----:B------:R-:W-:Y:S01]  /*f7b0*/  LOP3.LUT R8, R8, 0x40, RZ, 0xc0, !PT ;  /* 0x0000004008087812 */ /* 0x000fe200078ec0ff */
[----:B------:R-:W-:Y:S01]  /*f7c0*/  ULDC.64 UR24, c[0x0][0x198] ;  /* 0x0000660000187ab9 */ /* 0x000fe20000000a00 */
[----:B------:R-:W-:-:S08]  /*f7d0*/  LOP3.LUT R0, R0, 0x2000, RZ, 0xc0, !PT ;  /* 0x0000200000007812 */ /* 0x000fd000078ec0ff */
.L_x_314:
[----:B------:R-:W-:-:S03]  /*f7e0*/  UMOV UR7, 0xffffffff ;  /* 0xffffffff00077882 */ /* 0x000fc60000000000 */
[----:B------:R-:W-:Y:S05]  /*f7f0*/  BRA.DIV UR7, `(.L_x_304) ;  /* 0x0000000e07b07947 */ /* 0x000fea000b800000 */
[----:B------:R-:W-:-:S13]  /*f800*/  ELECT P0, URZ, PT ;  /* 0x00000000003f782f */ /* 0x000fda0003800000 */
.L_x_324:
[----:B------:R-:W0:Y:S01]  /*f810*/  LDC R2, c[0x0][0x28c] ;  /* 0x0000a300ff027b82 */ /* 0x000e220000000800 */
[----:B------:R-:W-:Y:S01]  /*f820*/  BSSY B1, `(.L_x_305) ;  /* 0x000003a000017945 */ /* 0x000fe20003800000 */
[----:B0-----:R-:W-:-:S13]  /*f830*/  ISETP.LT.OR P0, PT, R2, 0x1, !P0 ;  /* 0x000000010200780c */ /* 0x001fda0004701670 */
[----:B------:R-:W-:Y:S05]  /*f840*/  @P0 BRA `(.L_x_306) ;  /* 0x0000000000dc0947 */ /* 0x000fea0003800000 */
[----:B------:R-:W-:Y:S02]  /*f850*/  IMAD R7, R7, 0x80, R8 ;  /* 0x0000008007077824 */ /* 0x000fe400078e0208 */
[----:B------:R-:W-:Y:S02]  /*f860*/  IMAD.SHL.U32 R10, R5, 0x100, RZ ;  /* 0x00000100050a7824 */ /* 0x000fe400078e00ff */
[----:B------:R-:W-:Y:S02]  /*f870*/  IMAD.MOV.U32 R15, RZ, RZ, RZ ;  /* 0x000000ffff0f7224 */ /* 0x000fe400078e00ff */
[----:B------:R-:W-:Y:S02]  /*f880*/  IMAD.U32 R16, RZ, RZ, UR27 ;  /* 0x0000001bff107e24 */ /* 0x000fe4000f8e00ff */
[----:B------:R-:W-:Y:S02]  /*f890*/  IMAD.MOV.U32 R2, RZ, RZ, R9 ;  /* 0x000000ffff027224 */ /* 0x000fe400078e0009 */
[----:B------:R-:W-:-:S07]  /*f8a0*/  IMAD.MOV.U32 R3, RZ, RZ, R12 ;  /* 0x000000ffff037224 */ /* 0x000fce00078e000c */
.L_x_309:
[----:B------:R-:W0:Y:S01]  /*f8b0*/  S2R R5, SR_CgaCtaId ;  /* 0x0000000000057919 */ /* 0x000e220000008800 */
[----:B------:R-:W-:Y:S01]  /*f8c0*/  MOV R4, 0x400 ;  /* 0x0000040000047802 */ /* 0x000fe20000000f00 */
[----:B------:R-:W1:Y:S03]  /*f8d0*/  S2R R17, SR_TID.X ;  /* 0x0000000000117919 */ /* 0x000e660000002100 */
[----:B0-----:R-:W-:Y:S02]  /*f8e0*/  LEA R14, R5, R4, 0x18 ;  /* 0x00000004050e7211 */ /* 0x001fe400078ec0ff */
[----:B------:R-:W-:Y:S02]  /*f8f0*/  SHF.L.U32 R4, R2, 0x1f, RZ ;  /* 0x0000001f02047819 */ /* 0x000fe400000006ff */
[----:B-1----:R-:W-:Y:S01]  /*f900*/  LOP3.LUT P1, RZ, R17, 0x7f, RZ, 0xc0, !PT ;  /* 0x0000007f11ff7812 */ /* 0x002fe2000782c0ff */
[----:B------:R-:W-:-:S04]  /*f910*/  IMAD R13, R3, 0x8, R14 ;  /* 0x00000008030d7824 */ /* 0x000fc800078e020e */
[----:B------:R-:W0:Y:S08]  /*f920*/  SYNCS.PHASECHK.TRANS64.TRYWAIT P0, [R13+URZ+0x18], R4 ;  /* 0x000018040d0075a7 */ /* 0x000e30000800017f */
[----:B------:R-:W1:Y:S01]  /*f930*/  @!P1 LDC R5, c[0x0][0x500] ;  /* 0x00014000ff059b82 */ /* 0x000e620000000800 */
[----:B0-----:R-:W-:Y:S05]  /*f940*/  @!P0 BRA `(.L_x_307) ;  /* 0x0000000c007c8947 */ /* 0x001fea0003800000 */
.L_x_325:
[----:B------:R-:W-:Y:S01]  /*f950*/  UPRMT UR7, UR26, 0x9910, URZ ;  /* 0x000099101a077896 */ /* 0x000fe2000800003f */
[----:B-1----:R1:W-:Y:S03]  /*f960*/  @!P1 SYNCS.ARRIVE.TRANS64 RZ, [R13+URZ], R5 ;  /* 0x000000050dff99a7 */ /* 0x0023e6000800003f */
[----:B------:R-:W-:-:S06]  /*f970*/  UISETP.NE.AND UP0, UPT, UR7, 0x2, UPT ;  /* 0x000000020700788c */ /* 0x000fcc000bf05270 */
[----:B------:R-:W-:-:S13]  /*f980*/  PLOP3.LUT P0, PT, PT, PT, UP0, 0x80, 0x0 ;  /* 0x000000000000781c */ /* 0x000fda0003f0f008 */
[----:B-1----:R-:W-:Y:S05]  /*f990*/  @P0 BRA `(.L_x_308) ;  /* 0x0000000000040947 */ /* 0x002fea0003800000 */
[----:B------:R-:W-:Y:S01]  /*f9a0*/  BPT.TRAP 0x1 ;  /* 0x000000040000795c */ /* 0x000fe20000300000 */
.L_x_308:
[C---:B0-----:R-:W-:Y:S01]  /*f9b0*/  IMAD R4, R3.reuse, 0x8000, R14 ;  /* 0x0000800003047824 */ /* 0x041fe200078e020e */
[----:B------:R-:W-:Y:S01]  /*f9c0*/  R2UR UR19, R14 ;  /* 0x000000000e1372ca */ /* 0x000fe200000e0000 */
[----:B------:R-:W-:Y:S01]  /*f9d0*/  IMAD R5, R3, 0x4000, R0 ;  /* 0x0000400003057824 */ /* 0x000fe200078e0200 */
[----:B------:R-:W-:Y:S01]  /*f9e0*/  R2UR UR9, R13 ;  /* 0x000000000d0972ca */ /* 0x000fe200000e0000 */
[----:B------:R-:W-:Y:S01]  /*f9f0*/  VIADD R16, R16, 0xffffffff ;  /* 0xffffffff10107836 */ /* 0x000fe20000000000 */
[----:B------:R-:W-:Y:S01]  /*fa00*/  R2UR UR7, R4 ;  /* 0x00000000040772ca */ /* 0x000fe200000e0000 */
[----:B------:R-:W-:Y:S01]  /*fa10*/  UIADD3 UR14, UP0, UR24, 0xf0, URZ ;  /* 0x000000f0180e7890 */ /* 0x000fe2000ff1e03f */
[----:B------:R-:W-:Y:S01]  /*fa20*/  R2UR UR8, R5 ;  /* 0x00000000050872ca */ /* 0x000fe200000e0000 */
[----:B------:R-:W-:Y:S01]  /*fa30*/  UIADD3 UR28, UP1, UR24, 0x1f0, URZ ;  /* 0x000001f0181c7890 */ /* 0x000fe2000ff3e03f */
[----:B------:R-:W-:Y:S01]  /*fa40*/  R2UR UR11, R10 ;  /* 0x000000000a0b72ca */ /* 0x000fe200000e0000 */
[----:B------:R-:W-:Y:S01]  /*fa50*/  UIADD3.X UR15, URZ, UR25, URZ, UP0, !UPT ;  /* 0x000000193f0f7290 */ /* 0x000fe200087fe43f */
[----:B------:R-:W-:Y:S01]  /*fa60*/  R2UR UR10, R15 ;  /* 0x000000000f0a72ca */ /* 0x000fe200000e0000 */
[----:B------:R-:W-:Y:S01]  /*fa70*/  VIADD R3, R3, 0x1 ;  /* 0x0000000103037836 */ /* 0x000fe20000000000 */
[----:B------:R-:W-:Y:S01]  /*fa80*/  R2UR UR12, R6 ;  /* 0x00000000060c72ca */ /* 0x000fe200000e0000 */
[----:B------:R-:W-:Y:S01]  /*fa90*/  UIADD3.X UR29, URZ, UR25, URZ, UP1, !UPT ;  /* 0x000000193f1d7290 */ /* 0x000fe20008ffe43f */
[----:B------:R-:W-:Y:S01]  /*faa0*/  R2UR UR21, R7 ;  /* 0x00000000071572ca */ /* 0x000fe200000e0000 */
[----:B------:R-:W-:Y:S01]  /*fab0*/  UMOV UR16, 0x0 ;  /* 0x0000000000107882 */ /* 0x000fe20000000000 */
[----:B------:R-:W-:Y:S01]  /*fac0*/  ISETP.GT.AND P1, PT, R16, 0x1, PT ;  /* 0x000000011000780c */ /* 0x000fe20003f24270 */
[----:B------:R-:W-:Y:S01]  /*fad0*/  UIADD3 UR7, UR7, 0x100, URZ ;  /* 0x0000010007077890 */ /* 0x000fe2000fffe03f */
[----:B------:R-:W-:Y:S01]  /*fae0*/  ISETP.NE.AND P0, PT, R3, 0x3, PT ;  /* 0x000000030300780c */ /* 0x000fe20003f05270 */
[----:B------:R-:W-:Y:S01]  /*faf0*/  UIADD3 UR19, UR19, 0x18100, UR8 ;  /* 0x0001810013137890 */ /* 0x000fe2000fffe008 */
[----:B------:R-:W-:Y:S01]  /*fb00*/  VIADD R15, R15, 0x80 ;  /* 0x000000800f0f7836 */ /* 0x000fe20000000000 */
[----:B------:R-:W-:Y:S01]  /*fb10*/  UMOV UR17, 0x10000000 ;  /* 0x1000000000117882 */ /* 0x000fe20000000000 */
[----:B------:R-:W-:Y:S01]  /*fb20*/  UMOV UR30, 0x30000 ;  /* 0x00030000001e7882 */ /* 0x000fe20000000000 */
[----:B------:R-:W-:Y:S01]  /*fb30*/  SEL R5, RZ, 0x1, P0 ;  /* 0x00000001ff057807 */ /* 0x000fe20000000000 */
[----:B------:R-:W-:Y:S01]  /*fb40*/  UMOV UR8, UR7 ;  /* 0x0000000700087c82 */ /* 0x000fe20008000000 */
[----:B------:R-:W-:Y:S01]  /*fb50*/  SEL R3, R3, RZ, P0 ;  /* 0x000000ff03037207 */ /* 0x000fe20000000000 */
[----:B------:R0:W-:Y:S01]  /*fb60*/  UTMALDG.3D [UR8], [UR14], desc[UR16] ;  /* 0x000010080e0075b4 */ /* 0x0001e20008011000 */
[----:B------:R-:W-:Y:S01]  /*fb70*/  LOP3.LUT R2, R2, R5, RZ, 0x3c, !PT ;  /* 0x0000000502027212 */ /* 0x000fe200078e3cff */
[----:B0-----:R-:W-:Y:S01]  /*fb80*/  UMOV UR11, UR21 ;  /* 0x00000015000b7c82 */ /* 0x001fe20008000000 */
[----:B------:R-:W-:-:S02]  /*fb90*/  UMOV UR8, UR19 ;  /* 0x0000001300087c82 */ /* 0x000fc40008000000 */
[----:B------:R0:W-:Y:S02]  /*fba0*/  UTMALDG.3D.MULTICAST [UR8], [UR28], UR30, desc[UR16] ;  /* 0x000010081c0073b4 */ /* 0x0001e4000801181e */
[----:B0-----:R-:W-:Y:S05]  /*fbb0*/  @P1 BRA `(.L_x_309) ;  /* 0xfffffffc003c1947 */ /* 0x001fea000383ffff */
.L_x_306:
[----:B------:R-:W-:Y:S05]  /*fbc0*/  BSYNC B1 ;  /* 0x0000000000017941 */ /* 0x000fea0003800000 */
.L_x_305:
[----:B------:R-:W2:Y:S01]  /*fbd0*/  LDL.LU R17, [R1+0x78] ;  /* 0x0000780001117983 */ /* 0x000ea20000300800 */
[----:B------:R-:W-:Y:S01]  /*fbe0*/  LOP3.LUT P1, RZ, R11, 0xff, RZ, 0xc0, !PT ;  /* 0x000000ff0bff7812 */ /* 0x000fe2000782c0ff */
[----:B------:R-:W-:Y:S01]  /*fbf0*/  VIADD R5, R12, UR20 ;  /* 0x000000140c057c36 */ /* 0x000fe20008000000 */
[----:B------:R-:W-:Y:S01]  /*fc00*/  ULDC.64 UR8, c[0x0][0x650] ;  /* 0x0001940000087ab9 */ /* 0x000fe20000000a00 */
[----:B------:R-:W3:Y:S01]  /*fc10*/  LDL.LU R14, [R1+0x7c] ;  /* 0x00007c00010e7983 */ /* 0x000ee20000300800 */
[----:B------:R-:W-:Y:S01]  /*fc20*/  IMAD.U32 R6, RZ, RZ, UR20 ;  /* 0x00000014ff067e24 */ /* 0x000fe2000f8e00ff */
[----:B------:R-:W-:Y:S01]  /*fc30*/  UISETP.GE.U32.AND UP0, UPT, UR20, 0x3, UPT ;  /* 0x000000031400788c */ /* 0x000fe2000bf06070 */
[----:B------:R-:W-:Y:S01]  /*fc40*/  ISETP.GT.U32.AND P0, PT, R5, 0x2, PT ;  /* 0x000000020500780c */ /* 0x000fe20003f04070 */
[----:B------:R-:W-:Y:S01]  /*fc50*/  BSSY B1, `(.L_x_310) ;  /* 0x000006d000017945 */ /* 0x000fe20003800000 */
[----:B------:R-:W-:Y:S01]  /*fc60*/  IMAD.MOV.U32 R7, RZ, RZ, -0x1 ;  /* 0xffffffffff077424 */ /* 0x000fe200078e00ff */
[----:B------:R-:W-:-:S02]  /*fc70*/  PRMT R11, RZ, 0x7610, R11 ;  /* 0x00007610ff0b7816 */ /* 0x000fc4000000000b */
[----:B------:R-:W-:Y:S01]  /*fc80*/  ISETP.LT.U32.AND P0, PT, R6, 0x3, P0 ;  /* 0x000000030600780c */ /* 0x000fe20000701070 */
[----:B------:R-:W-:Y:S01]  /*fc90*/  IMAD.MOV.U32 R6, RZ, RZ, -0x1 ;  /* 0xffffffffff067424 */ /* 0x000fe200078e00ff */
[----:B------:R-:W0:Y:S01]  /*fca0*/  @P1 S2R R3, SR_CgaCtaId ;  /* 0x0000000000031919 */ /* 0x000e220000008800 */
[----:B------:R-:W-:Y:S02]  /*fcb0*/  @P1 MOV R2, 0x400 ;  /* 0x0000040000021802 */ /* 0x000fe40000000f00 */
[----:B------:R-:W-:Y:S02]  /*fcc0*/  PLOP3.LUT P2, PT, PT, PT, UP0, 0x80, 0x0 ;  /* 0x000000000000781c */ /* 0x000fe40003f4f008 */
[----:B0-----:R-:W-:Y:S01]  /*fcd0*/  @P1 LEA R4, R3, R2, 0x18 ;  /* 0x0000000203041211 */ /* 0x001fe200078ec0ff */
[----:B------:R-:W-:Y:S01]  /*fce0*/  IMAD.WIDE.U32 R2, R5, -0x55555555, RZ ;  /* 0xaaaaaaab05027825 */ /* 0x000fe200078e00ff */
[----:B------:R-:W-:Y:S02]  /*fcf0*/  SEL R2, RZ, 0x1, !P0 ;  /* 0x00000001ff027807 */ /* 0x000fe40004000000 */
[----:B------:R0:W-:Y:S02]  /*fd00*/  @P1 SYNCS.ARRIVE.TRANS64.A1T0 RZ, [R4+URZ+0x48], RZ ;  /* 0x000048ff04ff19a7 */ /* 0x0001e4000810003f */
[----:B------:R-:W-:-:S02]  /*fd10*/  LOP3.LUT R9, R9, R2, RZ, 0x3c, !PT ;  /* 0x0000000209097212 */ /* 0x000fc400078e3cff */
[----:B------:R-:W-:Y:S02]  /*fd20*/  PRMT R2, RZ, 0x7610, R2 ;  /* 0x00007610ff027816 */ /* 0x000fe40000000002 */
[----:B0-----:R-:W-:-:S04]  /*fd30*/  SHF.R.U32.HI R4, RZ, 0x1, R3 ;  /* 0x00000001ff047819 */ /* 0x001fc80000011603 */
[----:B------:R-:W-:Y:S01]  /*fd40*/  @P2 LOP3.LUT R9, R9, 0x1, R4, 0x78, !PT ;  /* 0x0000000109092812 */ /* 0x000fe200078e7804 */
[----:B------:R-:W-:Y:S02]  /*fd50*/  IMAD R12, R4, -0x3, R5 ;  /* 0xfffffffd040c7824 */ /* 0x000fe400078e0205 */
[----:B------:R-:W-:Y:S01]  /*fd60*/  IMAD.MOV.U32 R5, RZ, RZ, -0x1 ;  /* 0xffffffffff057424 */ /* 0x000fe200078e00ff */
[----:B---3--:R-:W-:-:S04]  /*fd70*/  IADD3 R14, P1, R14, UR22, RZ ;  /* 0x000000160e0e7c10 */ /* 0x008fc8000ff3e0ff */
[----:B--2---:R-:W-:Y:S01]  /*fd80*/  IADD3.X R17, R17, UR18, RZ, P1, !PT ;  /* 0x0000001211117c10 */ /* 0x004fe20008ffe4ff */
[----:B------:R0:W-:Y:S01]  /*fd90*/  STL [R1+0x7c], R14 ;  /* 0x00007c0e01007387 */ /* 0x0001e20000100800 */
[----:B------:R-:W-:-:S03]  /*fda0*/  ISETP.GE.U32.AND P0, PT, R14, UR8, PT ;  /* 0x000000080e007c0c */ /* 0x000fc6000bf06070 */
[----:B------:R0:W-:Y:S01]  /*fdb0*/  STL [R1+0x78], R17 ;  /* 0x0000781101007387 */ /* 0x0001e20000100800 */
[----:B------:R-:W-:-:S13]  /*fdc0*/  ISETP.GE.U32.AND.EX P0, PT, R17, UR9, PT, P0 ;  /* 0x0000000911007c0c */ /* 0x000fda000bf06100 */
[----:B0-----:R-:W-:Y:S05]  /*fdd0*/  @P0 BRA `(.L_x_311) ;  /* 0x0000000400500947 */ /* 0x001fea0003800000 */
[----:B------:R-:W-:Y:S01]  /*fde0*/  ULDC.64 UR8, c[0x0][0x628] ;  /* 0x00018a0000087ab9 */ /* 0x000fe20000000a00 */
[----:B------:R-:W0:Y:S01]  /*fdf0*/  S2R R13, SR_CTAID.X ;  /* 0x00000000000d7919 */ /* 0x000e220000002500 */
[----:B------:R-:W-:Y:S01]  /*fe00*/  ISETP.NE.U32.AND P0, PT, RZ, UR8, PT ;  /* 0x00000008ff007c0c */ /* 0x000fe2000bf05070 */
[----:B------:R-:W-:Y:S01]  /*fe10*/  ULDC UR10, c[0x0][0x630] ;  /* 0x00018c00000a7ab9 */ /* 0x000fe20000000800 */
[----:B------:R-:W-:Y:S01]  /*fe20*/  IMAD.MOV.U32 R2, RZ, RZ, R14 ;  /* 0x000000ffff027224 */ /* 0x000fe200078e000e */
[----:B------:R-:W1:Y:S01]  /*fe30*/  S2R R10, SR_CTAID.Y ;  /* 0x00000000000a7919 */ /* 0x000e620000002600 */
[----:B------:R-:W-:Y:S01]  /*fe40*/  ISETP.NE.AND.EX P0, PT, RZ, UR9, PT, P0 ;  /* 0x00000009ff007c0c */ /* 0x000fe2000bf05300 */
[----:B------:R-:W-:-:S12]  /*fe50*/  IMAD.MOV.U32 R3, RZ, RZ, R17 ;  /* 0x000000ffff037224 */ /* 0x000fd800078e0011 */
[----:B------:R-:W-:Y:S05]  /*fe60*/  @!P0 BRA `(.L_x_312) ;  /* 0x0000000000288947 */ /* 0x000fea0003800000 */
[----:B------:R-:W-:Y:S02]  /*fe70*/  ULDC UR7, c[0x0][0x634] ;  /* 0x00018d0000077ab9 */ /* 0x000fe40000000800 */
[----:B------:R-:W-:-:S05]  /*fe80*/  IADD3 R7, P0, R14, UR7, RZ ;  /* 0x000000070e077c10 */ /* 0x000fca000ff1e0ff */
[----:B------:R-:W-:-:S04]  /*fe90*/  IMAD.X R15, RZ, RZ, R17, P0 ;  /* 0x000000ffff0f7224 */ /* 0x000fc800000e0611 */
[----:B------:R-:W-:-:S04]  /*fea0*/  IMAD.WIDE.U32 R4, R15, UR8, RZ ;  /* 0x000000080f047c25 */ /* 0x000fc8000f8e00ff */
[----:B------:R-:W-:-:S04]  /*feb0*/  IMAD.WIDE.U32 R4, P0, R7, UR9, R4 ;  /* 0x0000000907047c25 */ /* 0x000fc8000f800004 */
[----:B------:R-:W-:-:S04]  /*fec0*/  IMAD.WIDE.U32 R6, R7, UR8, RZ ;  /* 0x0000000807067c25 */ /* 0x000fc8000f8e00ff */
[----:B------:R-:W-:Y:S01]  /*fed0*/  IMAD.X R3, RZ, RZ, RZ, P0 ;  /* 0x000000ffff037224 */ /* 0x000fe200000e06ff */
[----:B------:R-:W-:Y:S01]  /*fee0*/  IADD3 RZ, P0, R7, R4, RZ ;  /* 0x0000000407ff7210 */ /* 0x000fe20007f1e0ff */
[----:B------:R-:W-:-:S04]  /*fef0*/  IMAD.MOV.U32 R2, RZ, RZ, R5 ;  /* 0x000000ffff027224 */ /* 0x000fc800078e0005 */
[----:B------:R-:W-:-:S08]  /*ff00*/  IMAD.WIDE.U32.X R2, R15, UR9, R2, P0 ;  /* 0x000000090f027c25 */ /* 0x000fd000080e0402 */
.L_x_312:
[--C-:B------:R-:W-:Y:S01]  /*ff10*/  SHF.R.U64 R6, R2, UR10, R3.reuse ;  /* 0x0000000a02067c19 */ /* 0x100fe20008001203 */
[----:B------:R-:W-:Y:S01]  /*ff20*/  ULDC.64 UR8, c[0x0][0x620] ;  /* 0x0001880000087ab9 */ /* 0x000fe20000000a00 */
[----:B------:R-:W-:Y:S01]  /*ff30*/  SHF.R.U32.HI R2, RZ, UR10, R3 ;  /* 0x0000000aff027c19 */ /* 0x000fe20008011603 */
[----:B------:R-:W-:Y:S01]  /*ff40*/  IMAD.MOV.U32 R3, RZ, RZ, R17 ;  /* 0x000000ffff037224 */ /* 0x000fe200078e0011 */
[----:B------:R-:W-:Y:S01]  /*ff50*/  IADD3 R5, P0, RZ, -R6, RZ ;  /* 0x80000006ff057210 */ /* 0x000fe20007f1e0ff */
[----:B------:R-:W-:Y:S01]  /*ff60*/  ULDC UR7, c[0x0][0x150] ;  /* 0x0000540000077ab9 */ /* 0x000fe20000000800 */
[----:B0-----:R-:W-:Y:S01]  /*ff70*/  I2FP.F32.U32 R7, R13 ;  /* 0x0000000d00077245 */ /* 0x001fe20000201000 */
[----:B------:R-:W0:Y:S01]  /*ff80*/  LDC R18, c[0x0][0x144] ;  /* 0x00005100ff127b82 */ /* 0x000e220000000800 */
[----:B------:R-:W-:Y:S01]  /*ff90*/  ULDC.64 UR10, c[0x0][0x640] ;  /* 0x00019000000a7ab9 */ /* 0x000fe20000000a00 */
[----:B------:R-:W-:Y:S01]  /*ffa0*/  IMAD.X R2, RZ, RZ, ~R2, P0 ;  /* 0x000000ffff027224 */ /* 0x000fe200000e0e02 */
[----:B------:R-:W-:-:S03]  /*ffb0*/  ISETP.NE.U32.AND P0, PT, RZ, UR10, PT ;  /* 0x0000000aff007c0c */ /* 0x000fc6000bf05070 */
[----:B------:R-:W-:Y:S01]  /*ffc0*/  IMAD R4, R2, UR8, RZ ;  /* 0x0000000802047c24 */ /* 0x000fe2000f8e02ff */
[----:B------:R-:W-:Y:S01]  /*ffd0*/  ISETP.NE.AND.EX P0, PT, RZ, UR11, PT, P0 ;  /* 0x0000000bff007c0c */ /* 0x000fe2000bf05300 */
[----:B------:R-:W-:Y:S01]  /*ffe0*/  IMAD.MOV.U32 R2, RZ, RZ, R14 ;  /* 0x000000ffff027224 */ /* 0x000fe200078e000e */
[----:B------:R-:W2:Y:S03]  /*fff0*/  LDC R15, c[0x0][0x148] ;  /* 0x00005200ff0f7b82 */ /* 0x000ea60000000800 */
[----:B------:R-:W-:Y:S01]  /*10000*/  IMAD.WIDE.U32 R2, R5, UR8, R2 ;  /* 0x0000000805027c25 */ /* 0x000fe2000f8e0002 */
[----:B------:R-:W-:-:S03]  /*10010*/  ULDC UR8, c[0x0][0x154] ;  /* 0x0000550000087ab9 */ /* 0x000fc60000000800 */
[----:B------:R-:W-:Y:S02]  /*10020*/  IMAD R5, R5, UR9, R4 ;  /* 0x0000000905057c24 */ /* 0x000fe4000f8e0204 */
[----:B------:R-:W-:Y:S01]  /*10030*/  FMUL R4, R7, UR7 ;  /* 0x0000000707047c20 */ /* 0x000fe20008400000 */
[----:B------:R-:W-:Y:S01]  /*10040*/  ULDC UR7, c[0x0][0x618] ;  /* 0x0001860000077ab9 */ /* 0x000fe20000000800 */
[----:B------:R-:W-:Y:S01]  /*10050*/  ULDC UR9, c[0x0][0x608] ;  /* 0x0001820000097ab9 */ /* 0x000fe20000000800 */
[----:B------:R-:W-:-:S03]  /*10060*/  IMAD.IADD R3, R3, 0x1, R5 ;  /* 0x0000000103037824 */ /* 0x000fc600078e0205 */
[----:B------:R-:W3:Y:S02]  /*10070*/  F2I.U32.TRUNC.NTZ R4, R4 ;  /* 0x0000000400047305 */ /* 0x000ee4000020f000 */
[----:B------:R-:W-:Y:S02]  /*10080*/  SHF.R.U64 R7, R2, UR7, R3 ;  /* 0x0000000702077c19 */ /* 0x000fe40008001203 */
[----:B-1----:R-:W-:-:S05]  /*10090*/  I2FP.F32.U32 R2, R10 ;  /* 0x0000000a00027245 */ /* 0x002fca0000201000 */
[----:B------:R-:W-:Y:S01]  /*100a0*/  FMUL R5, R2, UR8 ;  /* 0x0000000802057c20 */ /* 0x000fe20008400000 */
[----:B------:R-:W-:Y:S01]  /*100b0*/  SHF.R.U32.HI R2, RZ, UR7, R3 ;  /* 0x00000007ff027c19 */ /* 0x000fe20008011603 */
[----:B------:R-:W-:Y:S02]  /*100c0*/  ULDC UR7, c[0x0][0x658] ;  /* 0x0001960000077ab9 */ /* 0x000fe40000000800 */
[----:B------:R1:W4:Y:S01]  /*100d0*/  F2I.U32.TRUNC.NTZ R19, R5 ;  /* 0x0000000500137305 */ /* 0x000322000020f000 */
[----:B------:R-:W-:Y:S01]  /*100e0*/  SHF.R.U64 R16, R7, UR9, R2 ;  /* 0x0000000907107c19 */ /* 0x000fe20008001202 */
[----:B---3--:R-:W-:Y:S01]  /*100f0*/  IMAD.MOV R4, RZ, RZ, -R4 ;  /* 0x000000ffff047224 */ /* 0x008fe200078e0a04 */
[----:B------:R-:W-:-:S03]  /*10100*/  SHF.R.U32.HI R3, RZ, UR9, R2 ;  /* 0x00000009ff037c19 */ /* 0x000fc60008011602 */
[----:B0-----:R-:W-:Y:S01]  /*10110*/  IMAD R13, R18, R4, R13 ;  /* 0x00000004120d7224 */ /* 0x001fe200078e020d */
[--C-:B------:R-:W-:Y:S02]  /*10120*/  SHF.R.U64 R14, R16, UR7, R3.reuse ;  /* 0x00000007100e7c19 */ /* 0x100fe40008001203 */
[----:B------:R-:W-:-:S03]  /*10130*/  SHF.R.U32.HI R17, RZ, UR7, R3 ;  /* 0x00000007ff117c19 */ /* 0x000fc60008011603 */
[----:B------:R-:W-:Y:S02]  /*10140*/  IMAD.MOV.U32 R2, RZ, RZ, R14 ;  /* 0x000000ffff027224 */ /* 0x000fe400078e000e */
[----:B------:R-:W-:Y:S01]  /*10150*/  IMAD.MOV.U32 R3, RZ, RZ, R17 ;  /* 0x000000ffff037224 */ /* 0x000fe200078e0011 */
[----:B-12-4-:R-:W-:Y:S06]  /*10160*/  @!P0 BRA `(.L_x_313) ;  /* 0x0000000000288947 */ /* 0x016fec0003800000 */
[----:B------:R-:W-:Y:S02]  /*10170*/  ULDC UR7, c[0x0][0x64c] ;  /* 0x0001930000077ab9 */ /* 0x000fe40000000800 */
[----:B------:R-:W-:-:S05]  /*10180*/  IADD3 R3, P0, R14, UR7, RZ ;  /* 0x000000070e037c10 */ /* 0x000fca000ff1e0ff */
[----:B------:R-:W-:-:S04]  /*10190*/  IMAD.X R17, RZ, RZ, R17, P0 ;  /* 0x000000ffff117224 */ /* 0x000fc800000e0611 */
[----:B------:R-:W-:-:S04]  /*101a0*/  IMAD.WIDE.U32 R4, R17, UR10, RZ ;  /* 0x0000000a11047c25 */ /* 0x000fc8000f8e00ff */
[----:B------:R-:W-:-:S04]  /*101b0*/  IMAD.WIDE.U32 R4, P0, R3, UR11, R4 ;  /* 0x0000000b03047c25 */ /* 0x000fc8000f800004 */
[----:B------:R-:W-:-:S04]  /*101c0*/  IMAD.WIDE.U32 R2, R3, UR10, RZ ;  /* 0x0000000a03027c25 */ /* 0x000fc8000f8e00ff */
[----:B------:R-:W-:Y:S01]  /*101d0*/  IMAD.MOV.U32 R2, RZ, RZ, R5 ;  /* 0x000000ffff027224 */ /* 0x000fe200078e0005 */
[----:B------:R-:W-:Y:S01]  /*101e0*/  IADD3 RZ, P1, R3, R4, RZ ;  /* 0x0000000403ff7210 */ /* 0x000fe20007f3e0ff */
[----:B------:R-:W-:-:S04]  /*101f0*/  IMAD.X R3, RZ, RZ, RZ, P0 ;  /* 0x000000ffff037224 */ /* 0x000fc800000e06ff */
[----:B------:R-:W-:-:S08]  /*10200*/  IMAD.WIDE.U32.X R2, R17, UR11, R2, P1 ;  /* 0x0000000b11027c25 */ /* 0x000fd000088e0402 */
.L_x_313:
[----:B------:R-:W-:Y:S01]  /*10210*/  ULDC UR7, c[0x0][0x648] ;  /* 0x0001920000077ab9 */ /* 0x000fe20000000800 */
[----:B------:R-:W-:Y:S01]  /*10220*/  LOP3.LUT R16, R16, UR6, RZ, 0xc0, !PT ;  /* 0x0000000610107c12 */ /* 0x000fe2000f8ec0ff */
[----:B------:R-:W-:Y:S01]  /*10230*/  IMAD.MOV R19, RZ, RZ, -R19 ;  /* 0x000000ffff137224 */ /* 0x000fe200078e0a13 */
[----:B------:R-:W-:Y:S01]  /*10240*/  SHF.R.U64 R3, R2, UR7, R3 ;  /* 0x0000000702037c19 */ /* 0x000fe20008001203 */
[----:B------:R-:W-:Y:S01]  /*10250*/  ULDC UR7, c[0x0][0x638] ;  /* 0x00018e0000077ab9 */ /* 0x000fe20000000800 */
[----:B------:R-:W-:Y:S01]  /*10260*/  LOP3.LUT R7, R7, UR4, RZ, 0xc0, !PT ;  /* 0x0000000407077c12 */ /* 0x000fe2000f8ec0ff */
[----:B------:R-:W-:Y:S01]  /*10270*/  @P4 IMAD R13, R15, R19, R10 ;  /* 0x000000130f0d4224 */ /* 0x000fe200078e020a */
[----:B------:R-:W-:Y:S01]  /*10280*/  ULDC UR8, c[0x0][0x610] ;  /* 0x0001840000087ab9 */ /* 0x000fe20000000800 */
[----:B------:R-:W-:Y:S02]  /*10290*/  IMAD.MOV R5, RZ, RZ, -R3 ;  /* 0x000000ffff057224 */ /* 0x000fe400078e0a03 */
[----:B------:R-:W-:-:S02]  /*102a0*/  IMAD R16, R3, UR5, R16 ;  /* 0x0000000503107c24 */ /* 0x000fc4000f8e0210 */
[----:B------:R-:W-:Y:S01]  /*102b0*/  IMAD R14, R5, UR7, R14 ;  /* 0x00000007050e7c24 */ /* 0x000fe2000f8e020e */
[----:B------:R-:W-:Y:S01]  /*102c0*/  ULDC UR7, c[0x0][0x600] ;  /* 0x0001800000077ab9 */ /* 0x000fe20000000800 */
[----:B------:R-:W-:Y:S02]  /*102d0*/  IMAD R13, R16, UR8, R13 ;  /* 0x00000008100d7c24 */ /* 0x000fe4000f8e020d */
[----:B------:R-:W-:Y:S02]  /*102e0*/  IMAD R14, R14, UR7, R7 ;  /* 0x000000070e0e7c24 */ /* 0x000fe4000f8e0207 */
[----:B------:R-:W-:-:S03]  /*102f0*/  IMAD.MOV.U32 R2, RZ, RZ, 0x1 ;  /* 0x00000001ff027424 */ /* 0x000fc600078e00ff */
[----:B------:R-:W-:Y:S02]  /*10300*/  SEL R7, R14, R13, !P4 ;  /* 0x0000000d0e077207 */ /* 0x000fe40006000000 */
[----:B------:R-:W-:-:S07]  /*10310*/  SEL R5, R13, R14, !P4 ;  /* 0x0000000e0d057207 */ /* 0x000fce0006000000 */
.L_x_311:
[----:B------:R-:W-:Y:S05]  /*10320*/  BSYNC B1 ;  /* 0x0000000000017941 */ /* 0x000fea0003800000 */
.L_x_310:
[----:B------:R-:W-:-:S13]  /*10330*/  LOP3.LUT P0, RZ, R2, 0xff, RZ, 0xc0, !PT ;  /* 0x000000ff02ff7812 */ /* 0x000fda000780c0ff */
[----:B------:R-:W-:Y:S05]  /*10340*/  @P0 BRA `(.L_x_314) ;  /* 0xfffffff400240947 */ /* 0x000fea000383ffff */
[----:B------:R-:W-:Y:S05]  /*10350*/  BSYNC B0 ;  /* 0x0000000000007941 */ /* 0x000fea0003800000 */
.L_x_303:
[----:B------:R-:W-:-:S03]  /*10360*/  UMOV UR7, 0xffffffff ;  /* 0xffffffff00077882 */ /* 0x000fc60000000000 */
[----:B------:R-:W-:Y:S05]  /*10370*/  BRA.DIV UR7, `(.L_x_315) ;  /* 0x0000000607047947 */ /* 0x000fea000b800000 */
[----:B------:R-:W-:-:S13]  /*10380*/  ELECT P0, URZ, PT ;  /* 0x00000000003f782f */ /* 0x000fda0003800000 */
.L_x_328:
[----:B------:R-:W-:Y:S04]  /*10390*/  BSSY B0, `(.L_x_316) ;  /* 0x0000023000007945 */ /* 0x000fe80003800000 */
[----:B------:R-:W-:Y:S05]  /*103a0*/  @!P0 BRA `(.L_x_317) ;  /* 0x0000000000848947 */ /* 0x000fea0003800000 */
[----:B------:R-:W-:-:S04]  /*103b0*/  ULOP3.LUT UR7, UR13, 0x2, URZ, 0xfc, !UPT ;  /* 0x000000020d077892 */ /* 0x000fc8000f8efc3f */
[----:B------:R-:W-:-:S06]  /*103c0*/  UISETP.NE.AND UP0, UPT, UR7, 0x3, UPT ;  /* 0x000000030700788c */ /* 0x000fcc000bf05270 */
[----:B------:R-:W-:-:S13]  /*103d0*/  PLOP3.LUT P0, PT, PT, PT, UP0, 0x80, 0x0 ;  /* 0x000000000000781c */ /* 0x000fda0003f0f008 */
[----:B------:R-:W-:Y:S05]  /*103e0*/  @!P0 BRA `(.L_x_318) ;  /* 0x0000000000048947 */ /* 0x000fea0003800000 */
[----:B------:R-:W-:Y:S01]  /*103f0*/  BPT.TRAP 0x1 ;  /* 0x000000040000795c */ /* 0x000fe20000300000 */
.L_x_318:
[----:B------:R-:W0:Y:S01]  /*10400*/  S2R R3, SR_CgaCtaId ;  /* 0x0000000000037919 */ /* 0x000e220000008800 */
[----:B------:R-:W-:Y:S02]  /*10410*/  MOV R0, 0x400 ;  /* 0x0000040000007802 */ /* 0x000fe40000000f00 */
[----:B------:R-:W-:Y:S02]  /*10420*/  SHF.L.U32 R2, R9, 0x1f, RZ ;  /* 0x0000001f09027819 */ /* 0x000fe400000006ff */
[----:B0-----:R-:W-:-:S05]  /*10430*/  LEA R3, R3, R0, 0x18 ;  /* 0x0000000003037211 */ /* 0x001fca00078ec0ff */
[----:B------:R-:W-:-:S04]  /*10440*/  VIADD R3, R3, 0x18 ;  /* 0x0000001803037836 */ /* 0x000fc80000000000 */
[C---:B------:R-:W-:Y:S02]  /*10450*/  IMAD R5, R12.reuse, 0x8, R3 ;  /* 0x000000080c057824 */ /* 0x040fe400078e0203 */
[----:B------:R-:W-:Y:S02]  /*10460*/  VIADD R12, R12, 0x1 ;  /* 0x000000010c0c7836 */ /* 0x000fe40000000000 */
[----:B------:R-:W0:Y:S03]  /*10470*/  SYNCS.PHASECHK.TRANS64.TRYWAIT P0, [R5+URZ], R2 ;  /* 0x00000002050075a7 */ /* 0x000e26000800017f */
[----:B------:R-:W-:-:S04]  /*10480*/  ISETP.NE.AND P1, PT, R12, 0x3, PT ;  /* 0x000000030c00780c */ /* 0x000fc80003f25270 */
[----:B------:R-:W-:Y:S02]  /*10490*/  SEL R0, RZ, 0x1, P1 ;  /* 0x00000001ff007807 */ /* 0x000fe40000800000 */
[----:B------:R-:W-:Y:S02]  /*104a0*/  SEL R12, R12, RZ, P1 ;  /* 0x000000ff0c0c7207 */ /* 0x000fe40000800000 */
[----:B------:R-:W-:-:S03]  /*104b0*/  LOP3.LUT R9, R9, R0, RZ, 0x3c, !PT ;  /* 0x0000000009097212 */ /* 0x000fc600078e3cff */
[----:B------:R-:W-:Y:S01]  /*104c0*/  IMAD R7, R12, 0x8, R3 ;  /* 0x000000080c077824 */ /* 0x000fe200078e0203 */
[----:B------:R-:W-:Y:S01]  /*104d0*/  SHF.L.U32 R4, R9, 0x1f, RZ ;  /* 0x0000001f09047819 */ /* 0x000fe200000006ff */
[----:B0-----:R-:W-:Y:S06]  /*104e0*/  @!P0 BRA `(.L_x_319) ;  /* 0x0000000000c88947 */ /* 0x001fec0003800000 */
.L_x_329:
[----:B------:R-:W1:Y:S01]  /*104f0*/  SYNCS.PHASECHK.TRANS64.TRYWAIT P0, [R7+URZ], R4 ;  /* 0x00000004070075a7 */ /* 0x000e62000800017f */
[----:B------:R-:W-:-:S05]  /*10500*/  VIADD R0, R12, 0x1 ;  /* 0x000000010c007836 */ /* 0x000fca0000000000 */
[----:B------:R-:W-:-:S04]  /*10510*/  ISETP.NE.AND P1, PT, R0, 0x3, PT ;  /* 0x000000030000780c */ /* 0x000fc80003f25270 */
[----:B0-----:R-:W-:Y:S02]  /*10520*/  SEL R2, RZ, 0x1, P1 ;  /* 0x00000001ff027807 */ /* 0x001fe40000800000 */
[----:B------:R-:W-:Y:S02]  /*10530*/  SEL R0, R0, RZ, P1 ;  /* 0x000000ff00007207 */ /* 0x000fe40000800000 */
[----:B------:R-:W-:Y:S01]  /*10540*/  LOP3.LUT R2, R9, R2, RZ, 0x3c, !PT ;  /* 0x0000000209027212 */ /* 0x000fe200078e3cff */
[----:B-1----:R-:W-:Y:S06]  /*10550*/  @!P0 BRA `(.L_x_320) ;  /* 0x0000000000c08947 */ /* 0x002fec0003800000 */
.L_x_330:
[----:B------:R-:W-:Y:S01]  /*10560*/  IMAD R3, R0, 0x8, R3 ;  /* 0x0000000800037824 */ /* 0x000fe200078e0203 */
[----:B------:R-:W-:-:S07]  /*10570*/  SHF.L.U32 R0, R2, 0x1f, RZ ;  /* 0x0000001f02007819 */ /* 0x000fce00000006ff */
.L_x_321:
[----:B-1----:R1:W2:Y:S02]  /*10580*/  SYNCS.PHASECHK.TRANS64.TRYWAIT P0, [R3+URZ], R0 ;  /* 0x00000000030075a7 */ /* 0x0022a4000800017f */
[----:B--2---:R-:W-:Y:S05]  /*10590*/  @!P0 NANOSLEEP.SYNCS 0x989680 ;  /* 0x009896800000895d */ /* 0x004fea0003900000 */
[----:B------:R-:W2:Y:S02]  /*105a0*/  @!P0 SYNCS.PHASECHK.TRANS64 P0, [R3+URZ], R0 ;  /* 0x00000000030085a7 */ /* 0x000ea4000800007f */
[----:B--2---:R-:W-:Y:S05]  /*105b0*/  @!P0 BRA `(.L_x_321) ;  /* 0xfffffffc00f08947 */ /* 0x004fea000383ffff */
.L_x_317:
[----:B------:R-:W-:Y:S05]  /*105c0*/  BSYNC B0 ;  /* 0x0000000000007941 */ /* 0x000fea0003800000 */
.L_x_316:
[----:B------:R-:W-:Y:S05]  /*105d0*/  EXIT ;  /* 0x000000000000794d */ /* 0x000fea0003800000 */
.L_x_21:
[----:B-1----:R-:W-:-:S04]  /*105e0*/  IMAD.U32 R3, RZ, RZ, UR6 ;  /* 0x00000006ff037e24 */ /* 0x002fc8000f8e00ff */
[----:B------:R1:W2:Y:S03]  /*105f0*/  SYNCS.PHASECHK.TRANS64.TRYWAIT P0, [R3+URZ], R0 ;  /* 0x00000000030075a7 */ /* 0x0002a6000800017f */
[----:B--2---:R-:W-:Y:S05]  /*10600*/  @!P0 NANOSLEEP.SYNCS 0x989680 ;  /* 0x009896800000895d */ /* 0x004fea0003900000 */
[----:B------:R-:W2:Y:S02]  /*10610*/  @!P0 SYNCS.PHASECHK.TRANS64 P0, [R3+URZ], R0 ;  /* 0x00000000030085a7 */ /* 0x000ea4000800007f */
[----:B--2---:R-:W-:Y:S05]  /*10620*/  @!P0 BRA `(.L_x_21) ;  /* 0xfffffffc00ec8947 */ /* 0x004fea000383ffff */
[----:B------:R-:W-:Y:S05]  /*10630*/  BRA `(.L_x_20) ;  /* 0xffffff1400f07947 */ /* 0x000fea000383ffff */
.L_x_27:
[----:B-----5:R2:W-:Y:S02]  /*10640*/  STL [R1+0x88], R0 ;  /* 0x0000880001007387 */ /* 0x0205e40000100800 */
[----:B--2---:R-:W-:-:S04]  /*10650*/  IMAD.U32 R0, RZ, RZ, UR16 ;  /* 0x00000010ff007e24 */ /* 0x004fc8000f8e00ff */
[----:B------:R2:W3:Y:S03]  /*10660*/  SYNCS.PHASECHK.TRANS64.TRYWAIT P0, [R0+URZ], R229 ;  /* 0x000000e5000075a7 */ /* 0x0004e6000800017f */
[----:B---3--:R-:W-:Y:S05]  /*10670*/  @!P0 NANOSLEEP.SYNCS 0x989680 ;  /* 0x009896800000895d */ /* 0x008fea0003900000 */
[----:B------:R2:W3:Y:S02]  /*10680*/  @!P0 SYNCS.PHASECHK.TRANS64 P0, [R0+URZ], R229 ;  /* 0x000000e5000085a7 */ /* 0x0004e4000800007f */
[----:B--2---:R2:W5:Y:S02]  /*10690*/  LDL.LU R0, [R1+0x88] ;  /* 0x0000880001007983 */ /* 0x0045640000300800 */
[----:B--23--:R-:W-:Y:S05]  /*106a0*/  @!P0 BRA `(.L_x_27) ;  /* 0xfffffffc00e48947 */ /* 0x00cfea000383ffff */
[----:B------:R-:W-:Y:S05]  /*106b0*/  BRA `(.L_x_26) ;  /* 0xffffff2800bc7947 */ /* 0x000fea000383ffff */
.L_x_304:
[----:B------:R-:W-:Y:S01]  /*106c0*/  BSSY B1, `(.L_x_322) ;  /* 0x0000006000017945 */ /* 0x000fe20003800000 */
[----:B------:R-:W-:-:S07]  /*106d0*/  IMAD.MOV.U32 R2, RZ, RZ, -0x1 ;  /* 0xffffffffff027424 */ /* 0x000fce00078e00ff */
[----:B------:R-:W-:Y:S05]  /*106e0*/  WARPSYNC.COLLECTIVE R2, `(.L_x_323) ;  /* 0x00000000020c7348 */ /* 0x000fea0003c00000 */
[----:B------:R-:W-:Y:S02]  /*106f0*/  ELECT P0, UR62, PT ;  /* 0x00000000003e782f */ /* 0x000fe40003800000 */
[----:B------:R-:W-:Y:S01]  /*10700*/  MOV R2, UR62 ;  /* 0x0000003e00027c02 */ /* 0x000fe20008000f00 */
[----:B------:R-:W-:Y:S10]  /*10710*/  ENDCOLLECTIVE ;  /* 0x000000000000791b */ /* 0x000ff40003800000 */
.L_x_323:
[----:B------:R-:W-:Y:S05]  /*10720*/  BSYNC B1 ;  /* 0x0000000000017941 */ /* 0x000fea0003800000 */
.L_x_322:
[----:B------:R-:W-:Y:S05]  /*10730*/  BRA `(.L_x_324) ;  /* 0xfffffff000347947 */ /* 0x000fea000383ffff */
.L_x_307:
[----:B0-----:R0:W2:Y:S02]  /*10740*/  SYNCS.PHASECHK.TRANS64.TRYWAIT P0, [R13+URZ+0x18], R4 ;  /* 0x000018040d0075a7 */ /* 0x0010a4000800017f */
[----:B--2---:R-:W-:Y:S05]  /*10750*/  @!P0 NANOSLEEP.SYNCS 0x989680 ;  /* 0x009896800000895d */ /* 0x004fea0003900000 */
[----:B------:R-:W2:Y:S02]  /*10760*/  @!P0 SYNCS.PHASECHK.TRANS64 P0, [R13+URZ+0x18], R4 ;  /* 0x000018040d0085a7 */ /* 0x000ea4000800007f */
[----:B--2---:R-:W-:Y:S05]  /*10770*/  @!P0 BRA `(.L_x_307) ;  /* 0xfffffffc00f08947 */ /* 0x004fea000383ffff */
[----:B------:R-:W-:Y:S05]  /*10780*/  BRA `(.L_x_325) ;  /* 0xfffffff000707947 */ /* 0x000fea000383ffff */
.L_x_315:
[----:B------:R-:W-:Y:S01]  /*10790*/  BSSY B0, `(.L_x_326) ;  /* 0x0000006000007945 */ /* 0x000fe20003800000 */
[----:B------:R-:W-:-:S07]  /*107a0*/  IMAD.MOV.U32 R2, RZ, RZ, -0x1 ;  /* 0xffffffffff027424 */ /* 0x000fce00078e00ff */
[----:B------:R-:W-:Y:S05]  /*107b0*/  WARPSYNC.COLLECTIVE R2, `(.L_x_327) ;  /* 0x00000000020c7348 */ /* 0x000fea0003c00000 */
[----:B------:R-:W-:Y:S02]  /*107c0*/  ELECT P0, UR62, PT ;  /* 0x00000000003e782f */ /* 0x000fe40003800000 */
[----:B------:R-:W-:Y:S01]  /*107d0*/  MOV R2, UR62 ;  /* 0x0000003e00027c02 */ /* 0x000fe20008000f00 */
[----:B------:R-:W-:Y:S10]  /*107e0*/  ENDCOLLECTIVE ;  /* 0x000000000000791b */ /* 0x000ff40003800000 */
.L_x_327:
[----:B------:R-:W-:Y:S05]  /*107f0*/  BSYNC B0 ;  /* 0x0000000000007941 */ /* 0x000fea0003800000 */
.L_x_326:
[----:B------:R-:W-:Y:S05]  /*10800*/  BRA `(.L_x_328) ;  /* 0xfffffff800e07947 */ /* 0x000fea000383ffff */
.L_x_319:
[----:B0-----:R0:W1:Y:S02]  /*10810*/  SYNCS.PHASECHK.TRANS64.TRYWAIT P0, [R5+URZ], R2 ;  /* 0x00000002050075a7 */ /* 0x001064000800017f */
[----:B-1----:R-:W-:Y:S05]  /*10820*/  @!P0 NANOSLEEP.SYNCS 0x989680 ;  /* 0x009896800000895d */ /* 0x002fea0003900000 */
[----:B------:R-:W1:Y:S02]  /*10830*/  @!P0 SYNCS.PHASECHK.TRANS64 P0, [R5+URZ], R2 ;  /* 0x00000002050085a7 */ /* 0x000e64000800007f */
[----:B-1----:R-:W-:Y:S05]  /*10840*/  @!P0 BRA `(.L_x_319) ;  /* 0xfffffffc00f08947 */ /* 0x002fea000383ffff */
[----:B------:R-:W-:Y:S05]  /*10850*/  BRA `(.L_x_329) ;  /* 0xfffffffc00247947 */ /* 0x000fea000383ffff */
.L_x_320:
[----:B0-----:R0:W1:Y:S02]  /*10860*/  SYNCS.PHASECHK.TRANS64.TRYWAIT P0, [R7+URZ], R4 ;  /* 0x00000004070075a7 */ /* 0x001064000800017f */
[----:B-1----:R-:W-:Y:S05]  /*10870*/  @!P0 NANOSLEEP.SYNCS 0x989680 ;  /* 0x009896800000895d */ /* 0x002fea0003900000 */
[----:B------:R-:W1:Y:S02]  /*10880*/  @!P0 SYNCS.PHASECHK.TRANS64 P0, [R7+URZ], R4 ;  /* 0x00000004070085a7 */ /* 0x000e64000800007f */
[----:B-1----:R-:W-:Y:S05]  /*10890*/  @!P0 BRA `(.L_x_320) ;  /* 0xfffffffc00f08947 */ /* 0x002fea000383ffff */
[----:B------:R-:W-:Y:S05]  /*108a0*/  BRA `(.L_x_330) ;  /* 0xfffffffc002c7947 */ /* 0x000fea000383ffff */
.L_x_331:
[----:B------:R-:W-:-:S00]  /*108b0*/  BRA `(.L_x_331) ;  /* 0xfffffffc00fc7947 */ /* 0x000fc0000383ffff */
[----:B------:R-:W-:-:S00]  /*108c0*/  NOP ;  /* 0x0000000000007918 */ /* 0x000fc00000000000 */
        /* <DEDUP_REMOVED lines=11> */
.L_x_332:


//--------------------- .nv.shared._ZN7cutlass13device_kernelINS_4gemm6kernel13GemmUniversalIN4cute5tupleIJiiiiEEENS1_10collective13CollectiveMmaINS1_37MainloopSm90TmaGmmaWarpSpecializedFP8ILi3ENS5_IJNS4_1CILi2EEENSA_ILi1EEESC_EEENS1_35KernelTmaWarpSpecializedCooperativeEEENS5_IJNSA_ILi256EEENSA_ILi128EEESH_EEENS_12float_e5m2_tENS5_IJlSC_lEEESJ_SK_NS4_8TiledMMAINS4_8MMA_AtomIJNS4_4SM904GMMA31MMA_64x128x32_F32E5M2E5M2_SS_TNILNSO_7ScaleInE1ELSQ_1EEEEEENS4_6LayoutISD_NS5_IJSC_NSA_ILi0EEESU_EEEEENS5_IJNS4_10UnderscoreESX_SX_EEEEENS4_13SM90_TMA_LOADENS4_14ComposedLayoutINS4_7SwizzleILi3ELi4ELi3EEENS4_18smem_ptr_flag_bitsILi8EEENST_INS5_IJNSA_ILi8EEESH_EEENS5_IJSH_SC_EEEEEEEvNS4_8identityENS4_23SM90_TMA_LOAD_MULTICASTES1A_vS1B_EENS_8epilogue10collective6detail29Sm90TmaWarpSpecializedAdapterINS1F_15DefaultEpilogueISJ_SK_SK_NS1E_6thread17LinearCombinationISJ_Li1EffLNS1J_9ScaleType4KindE0ELNS_15FloatRoundStyleE2ESJ_EENS1_15EpilogueDefaultEEEEEvvEEEEvNT_6ParamsE --------------------------
	.section	.nv.shared._ZN7cutlass13device_kernelINS_4gemm6kernel13GemmUniversalIN4cute5tupleIJiiiiEEENS1_10collective13CollectiveMmaINS1_37MainloopSm90TmaGmmaWarpSpecializedFP8ILi3ENS5_IJNS4_1CILi2EEENSA_ILi1EEESC_EEENS1_35KernelTmaWarpSpecializedCooperativeEEENS5_IJNSA_ILi256EEENSA_ILi128EEESH_EEENS_12float_e5m2_tENS5_IJlSC_lEEESJ_SK_NS4_8TiledMMAINS4_8MMA_AtomIJNS4_4SM904GMMA31MMA_64x128x32_F32E5M2E5M2_SS_TNILNSO_7ScaleInE1ELSQ_1EEEEEENS4_6LayoutISD_NS5_IJSC_NSA_ILi0EEESU_EEEEENS5_IJNS4_10UnderscoreESX_SX_EEEEENS4_13SM90_TMA_LOADENS4_14ComposedLayoutINS4_7SwizzleILi3ELi4ELi3EEENS4_18smem_ptr_flag_bitsILi8EEENST_INS5_IJNSA_ILi8EEESH_EEENS5_IJSH_SC_EEEEEEEvNS4_8identityENS4_23SM90_TMA_LOAD_MULTICASTES1A_vS1B_EENS_8epilogue10collective6detail29Sm90TmaWarpSpecializedAdapterINS1F_15DefaultEpilogueISJ_SK_SK_NS1E_6thread17LinearCombinationISJ_Li1EffLNS1J_9ScaleType4KindE0ELNS_15FloatRoundStyleE2ESJ_EENS1_15EpilogueDefaultEEEEEvvEEEEvNT_6ParamsE,"aw",@nobits
	.sectionflags	@""
	.align	16
	.zero		1024


//--------------------- .nv.shared.reserved.0     --------------------------
	.section	.nv.shared.reserved.0,"aw",@nobits
	.weak		__nv_reservedSMEM_offset_0_alias
	.size		__nv_reservedSMEM_offset_0_alias, 0, 0
	.other		__nv_reservedSMEM_offset_0_alias,@"STO_CUDA_RESERVED_SHARED STV_DEFAULT"
__nv_reservedSMEM_offset_0_alias:
	.zero		0


//--------------------- .nv.global                --------------------------
	.section	.nv.global,"aw",@nobits
.nv.global:
	.type		_ZN39_INTERNAL_98c938f6_4_k_cu_e3b9ad7a_52434cute1_E,@object
	.size		_ZN39_INTERNAL_98c938f6_4_k_cu_e3b9ad7a_52434cute1_E,(_ZN39_INTERNAL_98c938f6_4_k_cu_e3b9ad7a_52434cuda3std3__45__cpo6cbeginE - _ZN39_INTERNAL_98c938f6_4_k_cu_e3b9ad7a_52434cute1_E)
_ZN39_INTERNAL_98c938f6_4_k_cu_e3b9ad7a_52434cute1_E:
	.zero		1
	.type		_ZN39_INTERNAL_98c938f6_4_k_cu_e3b9ad7a_52434cuda3std3__45__cpo6cbeginE,@object
	.size		_ZN39_INTERNAL_98c938f6_4_k_cu_e3b9ad7a_52434cuda3std3__45__cpo6cbeginE,(_ZN39_INTERNAL_98c938f6_4_k_cu_e3b9ad7a_52434cuda3std3__48in_placeE - _ZN39_INTERNAL_98c938f6_4_k_cu_e3b9ad7a_52434cuda3std3__45__cpo6cbeginE)
_ZN39_INTERNAL_98c938f6_4_k_cu_e3b9ad7a_52434cuda3std3__45__cpo6cbeginE:
	.zero		1
	.type		_ZN39_INTERNAL_98c938f6_4_k_cu_e3b9ad7a_52434cuda3std3__48in_placeE,@object
	.size		_ZN39_INTERNAL_98c938f6_4_k_cu_e3b9ad7a_52434cuda3std3__48in_placeE,(_ZN39_INTERNAL_98c938f6_4_k_cu_e3b9ad7a_52434cuda3std6ranges3__45__cpo9iter_moveE - _ZN39_INTERNAL_98c938f6_4_k_cu_e3b9ad7a_52434cuda3std3__48in_placeE)
_ZN39_INTERNAL_98c938f6_4_k_cu_e3b9ad7a_52434cuda3std3__48in_placeE:
	.zero		1
	.type		_ZN39_INTERNAL_98c938f6_4_k_cu_e3b9ad7a_52434cuda3std6ranges3__45__cpo9iter_moveE,@object
	.size		_ZN39_INTERNAL_98c938f6_4_k_cu_e3b9ad7a_52434cuda3std6ranges3__45__cpo9iter_moveE,(_ZN39_INTERNAL_98c938f6_4_k_cu_e3b9ad7a_52434cuda3std3__45__cpo5beginE - _ZN39_INTERNAL_98c938f6_4_k_cu_e3b9ad7a_52434cuda3std6ranges3__45__cpo9iter_moveE)
_ZN39_INTERNAL_98c938f6_4_k_cu_e3b9ad7a_52434cuda3std6ranges3__45__cpo9iter_moveE:
	.zero		1
	.type		_ZN39_INTERNAL_98c938f6_4_k_cu_e3b9ad7a_52434cuda3std3__45__cpo5beginE,@object
	.size		_ZN39_INTERNAL_98c938f6_4_k_cu_e3b9ad7a_52434cuda3std3__45__cpo5beginE,(_ZN39_INTERNAL_98c938f6_4_k_cu_e3b9ad7a_52434cuda3std3__441_GLOBAL__N__98c938f6_4_k_cu_e3b9ad7a_52436ignoreE - _ZN39_INTERNAL_98c938f6_4_k_cu_e3b9ad7a_52434cuda3std3__45__cpo5beginE)
_ZN39_INTERNAL_98c938f6_4_k_cu_e3b9ad7a_52434cuda3std3__45__cpo5beginE:
	.zero		1
	.type		_ZN39_INTERNAL_98c938f6_4_k_cu_e3b9ad7a_52434cuda3std3__441_GLOBAL__N__98c938f6_4_k_cu_e3b9ad7a_52436ignoreE,@object
	.size		_ZN39_INTERNAL_98c938f6_4_k_cu_e3b9ad7a_52434cuda3std3__441_GLOBAL__N__98c938f6_4_k_cu_e3b9ad7a_52436ignoreE,(_ZN39_INTERNAL_98c938f6_4_k_cu_e3b9ad7a_52434cute7productE - _ZN39_INTERNAL_98c938f6_4_k_cu_e3b9ad7a_52434cuda3std3__441_GLOBAL__N__98c938f6_4_k_cu_e3b9ad7a_52436ignoreE)
_ZN39_INTERNAL_98c938f6_4_k_cu_e3b9ad7a_52434cuda3std3__441_GLOBAL__N__98c938f6_4_k_cu_e3b9ad7a_52436ignoreE:
	.zero		1
	.type		_ZN39_INTERNAL_98c938f6_4_k_cu_e3b9ad7a_52434cute7productE,@object
	.size		_ZN39_INTERNAL_98c938f6_4_k_cu_e3b9ad7a_52434cute7productE,(_ZN39_INTERNAL_98c938f6_4_k_cu_e3b9ad7a_52434cuda3std3__45__cpo3endE - _ZN39_INTERNAL_98c938f6_4_k_cu_e3b9ad7a_52434cute7productE)
_ZN39_INTERNAL_98c938f6_4_k_cu_e3b9ad7a_52434cute7productE:
	.zero		1
	.type		_ZN39_INTERNAL_98c938f6_4_k_cu_e3b9ad7a_52434cuda3std3__45__cpo3endE,@object
	.size		_ZN39_INTERNAL_98c938f6_4_k_cu_e3b9ad7a_52434cuda3std3__45__cpo3endE,(_ZN39_INTERNAL_98c938f6_4_k_cu_e3b9ad7a_52434cuda3std3__419piecewise_constructE - _ZN39_INTERNAL_98c938f6_4_k_cu_e3b9ad7a_52434cuda3std3__45__cpo3endE)
_ZN39_INTERNAL_98c938f6_4_k_cu_e3b9ad7a_52434cuda3std3__45__cpo3endE:
	.zero		1
	.type		_ZN39_INTERNAL_98c938f6_4_k_cu_e3b9ad7a_52434cuda3std3__419piecewise_constructE,@object
	.size		_ZN39_INTERNAL_98c938f6_4_k_cu_e3b9ad7a_52434cuda3std3__419piecewise_constructE,(_ZN39_INTERNAL_98c938f6_4_k_cu_e3b9ad7a_52434cuda3std3__45__cpo4cendE - _ZN39_INTERNAL_98c938f6_4_k_cu_e3b9ad7a_52434cuda3std3__419piecewise_constructE)
_ZN39_INTERNAL_98c938f6_4_k_cu_e3b9ad7a_52434cuda3std3__419piecewise_constructE:
	.zero		1
	.type		_ZN39_INTERNAL_98c938f6_4_k_cu_e3b9ad7a_52434cuda3std3__45__cpo4cendE,@object
	.size		_ZN39_INTERNAL_98c938f6_4_k_cu_e3b9ad7a_52434cuda3std3__45__cpo4cendE,(_ZN39_INTERNAL_98c938f6_4_k_cu_e3b9ad7a_52434cuda3std6ranges3__45__cpo4swapE - _ZN39_INTERNAL_98c938f6_4_k_cu_e3b9ad7a_52434cuda3std3__45__cpo4cendE)
_ZN39_INTERNAL_98c938f6_4_k_cu_e3b9ad7a_52434cuda3std3__45__cpo4cendE:
	.zero		1
	.type		_ZN39_INTERNAL_98c938f6_4_k_cu_e3b9ad7a_52434cuda3std6ranges3__45__cpo4swapE,@object
	.size		_ZN39_INTERNAL_98c938f6_4_k_cu_e3b9ad7a_52434cuda3std6ranges3__45__cpo4swapE,(.L_7 - _ZN39_INTERNAL_98c938f6_4_k_cu_e3b9ad7a_52434cuda3std6ranges3__45__cpo4swapE)
_ZN39_INTERNAL_98c938f6_4_k_cu_e3b9ad7a_52434cuda3std6ranges3__45__cpo4swapE:
	.zero		1
.L_7:


//--------------------- .nv.constant0._ZN7cutlass13device_kernelINS_4gemm6kernel13GemmUniversalIN4cute5tupleIJiiiiEEENS1_10collective13CollectiveMmaINS1_37MainloopSm90TmaGmmaWarpSpecializedFP8ILi3ENS5_IJNS4_1CILi2EEENSA_ILi1EEESC_EEENS1_35KernelTmaWarpSpecializedCooperativeEEENS5_IJNSA_ILi256EEENSA_ILi128EEESH_EEENS_12float_e5m2_tENS5_IJlSC_lEEESJ_SK_NS4_8TiledMMAINS4_8MMA_AtomIJNS4_4SM904GMMA31MMA_64x128x32_F32E5M2E5M2_SS_TNILNSO_7ScaleInE1ELSQ_1EEEEEENS4_6LayoutISD_NS5_IJSC_NSA_ILi0EEESU_EEEEENS5_IJNS4_10UnderscoreESX_SX_EEEEENS4_13SM90_TMA_LOADENS4_14ComposedLayoutINS4_7SwizzleILi3ELi4ELi3EEENS4_18smem_ptr_flag_bitsILi8EEENST_INS5_IJNSA_ILi8EEESH_EEENS5_IJSH_SC_EEEEEEEvNS4_8identityENS4_23SM90_TMA_LOAD_MULTICASTES1A_vS1B_EENS_8epilogue10collective6detail29Sm90TmaWarpSpecializedAdapterINS1F_15DefaultEpilogueISJ_SK_SK_NS1E_6thread17LinearCombinationISJ_Li1EffLNS1J_9ScaleType4KindE0ELNS_15FloatRoundStyleE2ESJ_EENS1_15EpilogueDefaultEEEEEvvEEEEvNT_6ParamsE --------------------------
	.section	.nv.constant0._ZN7cutlass13device_kernelINS_4gemm6kernel13GemmUniversalIN4cute5tupleIJiiiiEEENS1_10collective13CollectiveMmaINS1_37MainloopSm90TmaGmmaWarpSpecializedFP8ILi3ENS5_IJNS4_1CILi2EEENSA_ILi1EEESC_EEENS1_35KernelTmaWarpSpecializedCooperativeEEENS5_IJNSA_ILi256EEENSA_ILi128EEESH_EEENS_12float_e5m2_tENS5_IJlSC_lEEESJ_SK_NS4_8TiledMMAINS4_8MMA_AtomIJNS4_4SM904GMMA31MMA_64x128x32_F32E5M2E5M2_SS_TNILNSO_7ScaleInE1ELSQ_1EEEEEENS4_6LayoutISD_NS5_IJSC_NSA_ILi0EEESU_EEEEENS5_IJNS4_10UnderscoreESX_SX_EEEEENS4_13SM90_TMA_LOADENS4_14ComposedLayoutINS4_7SwizzleILi3ELi4ELi3EEENS4_18smem_ptr_flag_bitsILi8EEENST_INS5_IJNSA_ILi8EEESH_EEENS5_IJSH_SC_EEEEEEEvNS4_8identityENS4_23SM90_TMA_LOAD_MULTICASTES1A_vS1B_EENS_8epilogue10collective6detail29Sm90TmaWarpSpecializedAdapterINS1F_15DefaultEpilogueISJ_SK_SK_NS1E_6thread17LinearCombinationISJ_Li1EffLNS1J_9ScaleType4KindE0ELNS_15FloatRoundStyleE2ESJ_EENS1_15EpilogueDefaultEEEEEvvEEEEvNT_6ParamsE,"a",@progbits
	.sectionflags	@""
	.align	4
.nv.constant0._ZN7cutlass13device_kernelINS_4gemm6kernel13GemmUniversalIN4cute5tupleIJiiiiEEENS1_10collective13CollectiveMmaINS1_37MainloopSm90TmaGmmaWarpSpecializedFP8ILi3ENS5_IJNS4_1CILi2EEENSA_ILi1EEESC_EEENS1_35KernelTmaWarpSpecializedCooperativeEEENS5_IJNSA_ILi256EEENSA_ILi128EEESH_EEENS_12float_e5m2_tENS5_IJlSC_lEEESJ_SK_NS4_8TiledMMAINS4_8MMA_AtomIJNS4_4SM904GMMA31MMA_64x128x32_F32E5M2E5M2_SS_TNILNSO_7ScaleInE1ELSQ_1EEEEEENS4_6LayoutISD_NS5_IJSC_NSA_ILi0EEESU_EEEEENS5_IJNS4_10UnderscoreESX_SX_EEEEENS4_13SM90_TMA_LOADENS4_14ComposedLayoutINS4_7SwizzleILi3ELi4ELi3EEENS4_18smem_ptr_flag_bitsILi8EEENST_INS5_IJNSA_ILi8EEESH_EEENS5_IJSH_SC_EEEEEEEvNS4_8identityENS4_23SM90_TMA_LOAD_MULTICASTES1A_vS1B_EENS_8epilogue10collective6detail29Sm90TmaWarpSpecializedAdapterINS1F_15DefaultEpilogueISJ_SK_SK_NS1E_6thread17LinearCombinationISJ_Li1EffLNS1J_9ScaleType4KindE0ELNS_15FloatRoundStyleE2ESJ_EENS1_15EpilogueDefaultEEEEEvvEEEEvNT_6ParamsE:
	.zero		1664


//--------------------- SYMBOLS --------------------------

	.type		.nv.reservedSmem.offset0,@object
	.size		.nv.reservedSmem.offset0,0x4
